	.target	sm_90a

	.elftype	@"ET_EXEC"


//--------------------- .note.nv.tkinfo           --------------------------
	.section	.note.nv.tkinfo,"",@"SHT_NOTE"
	.sectionflags	@"SHF_NOTE_NV_TKINFO"
	.tkinfo
        /*0018*/ 	.word	0x00000002
        /*0030*/ 	.string	""
        /*0030*/ 	.string	"ptxas"
        /*0030*/ 	.string	"Cuda compilation tools, release 13.0, V13.0.88"
        /*0030*/ 	.string	"Build cuda_13.0.r13.0/compiler.36424714_0"
        /*0030*/ 	.string	"-arch sm_90a -m 64 "



//--------------------- .note.nv.cuinfo           --------------------------
	.section	.note.nv.cuinfo,"",@"SHT_NOTE"
	.sectionflags	@"SHF_NOTE_NV_CUINFO"
        /*0018*/ 	.short	0x0002
        /*001a*/ 	.short	0x005a
        /*001c*/ 	.short	0x0082
	.zero		2


//--------------------- .nv.info                  --------------------------
	.section	.nv.info,"",@"SHT_CUDA_INFO"
	.align	4


	//----- nvinfo : EIATTR_REGCOUNT
	.align		4
        /*0000*/ 	.byte	0x04, 0x2f
        /*0002*/ 	.short	(.L_12 - .L_11)
	.align		4
.L_11:
        /*0004*/ 	.word	index@(_ZN7cutlass13device_kernelINS_4gemm6kernel13GemmUniversalIN4cute5tupleIJiiiiEEENS1_10collective13CollectiveMmaINS1_37MainloopSm90TmaGmmaWarpSpecializedFP8ILi3ENS5_IJNS4_1CILi2EEESB_NSA_ILi1EEEEEENS1_35KernelTmaWarpSpecializedCooperativeEEENS5_IJNSA_ILi128EEESG_NSA_ILi32EEEEEENS_12float_e4m3_tENS5_IJlSC_lEEESJ_SK_NS4_8TiledMMAINS4_8MMA_AtomIJNS4_4SM904GMMA31MMA_64x128x32_F32E4M3E4M3_SS_TNILNSO_7ScaleInE1ELSQ_1EEEEEENS4_6LayoutINS5_IJSB_SC_SC_EEENS5_IJSC_NSA_ILi0EEESV_EEEEENS5_IJNS4_10UnderscoreESY_SY_EEEEENS4_23SM90_TMA_LOAD_MULTICASTENS4_14ComposedLayoutINS4_7SwizzleILi1ELi4ELi3EEENS4_18smem_ptr_flag_bitsILi8EEENST_INS5_IJNSA_ILi8EEESH_EEENS5_IJSH_SC_EEEEEEEvNS4_8identityES11_S1B_vS1C_EENS_8epilogue10collective6detail29Sm90TmaWarpSpecializedAdapterINS1F_15DefaultEpilogueISJ_SK_SK_NS1E_6thread17LinearCombinationISJ_Li1EffLNS1J_9ScaleType4KindE0ELNS_15FloatRoundStyleE2ESJ_EENS1_15EpilogueDefaultEEEEEvvEEEEvNT_6ParamsE)
        /*0008*/ 	.word	0x000000a8


	//----- nvinfo : EIATTR_FRAME_SIZE
	.align		4
.L_12:
        /*000c*/ 	.byte	0x04, 0x11
        /*000e*/ 	.short	(.L_14 - .L_13)
	.align		4
.L_13:
        /*0010*/ 	.word	index@(_ZN7cutlass13device_kernelINS_4gemm6kernel13GemmUniversalIN4cute5tupleIJiiiiEEENS1_10collective13CollectiveMmaINS1_37MainloopSm90TmaGmmaWarpSpecializedFP8ILi3ENS5_IJNS4_1CILi2EEESB_NSA_ILi1EEEEEENS1_35KernelTmaWarpSpecializedCooperativeEEENS5_IJNSA_ILi128EEESG_NSA_ILi32EEEEEENS_12float_e4m3_tENS5_IJlSC_lEEESJ_SK_NS4_8TiledMMAINS4_8MMA_AtomIJNS4_4SM904GMMA31MMA_64x128x32_F32E4M3E4M3_SS_TNILNSO_7ScaleInE1ELSQ_1EEEEEENS4_6LayoutINS5_IJSB_SC_SC_EEENS5_IJSC_NSA_ILi0EEESV_EEEEENS5_IJNS4_10UnderscoreESY_SY_EEEEENS4_23SM90_TMA_LOAD_MULTICASTENS4_14ComposedLayoutINS4_7SwizzleILi1ELi4ELi3EEENS4_18smem_ptr_flag_bitsILi8EEENST_INS5_IJNSA_ILi8EEESH_EEENS5_IJSH_SC_EEEEEEEvNS4_8identityES11_S1B_vS1C_EENS_8epilogue10collective6detail29Sm90TmaWarpSpecializedAdapterINS1F_15DefaultEpilogueISJ_SK_SK_NS1E_6thread17LinearCombinationISJ_Li1EffLNS1J_9ScaleType4KindE0ELNS_15FloatRoundStyleE2ESJ_EENS1_15EpilogueDefaultEEEEEvvEEEEvNT_6ParamsE)
        /*0014*/ 	.word	0x00000000


	//----- nvinfo : EIATTR_MIN_STACK_SIZE
	.align		4
.L_14:
        /*0018*/ 	.byte	0x04, 0x12
        /*001a*/ 	.short	(.L_16 - .L_15)
	.align		4
.L_15:
        /*001c*/ 	.word	index@(_ZN7cutlass13device_kernelINS_4gemm6kernel13GemmUniversalIN4cute5tupleIJiiiiEEENS1_10collective13CollectiveMmaINS1_37MainloopSm90TmaGmmaWarpSpecializedFP8ILi3ENS5_IJNS4_1CILi2EEESB_NSA_ILi1EEEEEENS1_35KernelTmaWarpSpecializedCooperativeEEENS5_IJNSA_ILi128EEESG_NSA_ILi32EEEEEENS_12float_e4m3_tENS5_IJlSC_lEEESJ_SK_NS4_8TiledMMAINS4_8MMA_AtomIJNS4_4SM904GMMA31MMA_64x128x32_F32E4M3E4M3_SS_TNILNSO_7ScaleInE1ELSQ_1EEEEEENS4_6LayoutINS5_IJSB_SC_SC_EEENS5_IJSC_NSA_ILi0EEESV_EEEEENS5_IJNS4_10UnderscoreESY_SY_EEEEENS4_23SM90_TMA_LOAD_MULTICASTENS4_14ComposedLayoutINS4_7SwizzleILi1ELi4ELi3EEENS4_18smem_ptr_flag_bitsILi8EEENST_INS5_IJNSA_ILi8EEESH_EEENS5_IJSH_SC_EEEEEEEvNS4_8identityES11_S1B_vS1C_EENS_8epilogue10collective6detail29Sm90TmaWarpSpecializedAdapterINS1F_15DefaultEpilogueISJ_SK_SK_NS1E_6thread17LinearCombinationISJ_Li1EffLNS1J_9ScaleType4KindE0ELNS_15FloatRoundStyleE2ESJ_EENS1_15EpilogueDefaultEEEEEvvEEEEvNT_6ParamsE)
        /*0020*/ 	.word	0x00000000
.L_16:


//--------------------- .nv.compat                --------------------------
	.section	.nv.compat,"",@"SHT_CUDA_COMPAT_INFO"
	.align	4
        /*0000*/ 	.byte	0x02, 0x09, 0x01, 0x00, 0x02, 0x02, 0x04, 0x00, 0x02, 0x05, 0x05, 0x00, 0x03, 0x07, 0x01, 0x01
        /*0010*/ 	.byte	0x02, 0x03, 0x01, 0x00, 0x02, 0x06, 0x01, 0x00, 0x04, 0x0b, 0x08, 0x00, 0x00, 0x00, 0x00, 0x00
        /*0020*/ 	.byte	0x00, 0x00, 0x00, 0x00


//--------------------- .nv.info._ZN7cutlass13device_kernelINS_4gemm6kernel13GemmUniversalIN4cute5tupleIJiiiiEEENS1_10collective13CollectiveMmaINS1_37MainloopSm90TmaGmmaWarpSpecializedFP8ILi3ENS5_IJNS4_1CILi2EEESB_NSA_ILi1EEEEEENS1_35KernelTmaWarpSpecializedCooperativeEEENS5_IJNSA_ILi128EEESG_NSA_ILi32EEEEEENS_12float_e4m3_tENS5_IJlSC_lEEESJ_SK_NS4_8TiledMMAINS4_8MMA_AtomIJNS4_4SM904GMMA31MMA_64x128x32_F32E4M3E4M3_SS_TNILNSO_7ScaleInE1ELSQ_1EEEEEENS4_6LayoutINS5_IJSB_SC_SC_EEENS5_IJSC_NSA_ILi0EEESV_EEEEENS5_IJNS4_10UnderscoreESY_SY_EEEEENS4_23SM90_TMA_LOAD_MULTICASTENS4_14ComposedLayoutINS4_7SwizzleILi1ELi4ELi3EEENS4_18smem_ptr_flag_bitsILi8EEENST_INS5_IJNSA_ILi8EEESH_EEENS5_IJSH_SC_EEEEEEEvNS4_8identityES11_S1B_vS1C_EENS_8epilogue10collective6detail29Sm90TmaWarpSpecializedAdapterINS1F_15DefaultEpilogueISJ_SK_SK_NS1E_6thread17LinearCombinationISJ_Li1EffLNS1J_9ScaleType4KindE0ELNS_15FloatRoundStyleE2ESJ_EENS1_15EpilogueDefaultEEEEEvvEEEEvNT_6ParamsE --------------------------
	.section	.nv.info._ZN7cutlass13device_kernelINS_4gemm6kernel13GemmUniversalIN4cute5tupleIJiiiiEEENS1_10collective13CollectiveMmaINS1_37MainloopSm90TmaGmmaWarpSpecializedFP8ILi3ENS5_IJNS4_1CILi2EEESB_NSA_ILi1EEEEEENS1_35KernelTmaWarpSpecializedCooperativeEEENS5_IJNSA_ILi128EEESG_NSA_ILi32EEEEEENS_12float_e4m3_tENS5_IJlSC_lEEESJ_SK_NS4_8TiledMMAINS4_8MMA_AtomIJNS4_4SM904GMMA31MMA_64x128x32_F32E4M3E4M3_SS_TNILNSO_7ScaleInE1ELSQ_1EEEEEENS4_6LayoutINS5_IJSB_SC_SC_EEENS5_IJSC_NSA_ILi0EEESV_EEEEENS5_IJNS4_10UnderscoreESY_SY_EEEEENS4_23SM90_TMA_LOAD_MULTICASTENS4_14ComposedLayoutINS4_7SwizzleILi1ELi4ELi3EEENS4_18smem_ptr_flag_bitsILi8EEENST_INS5_IJNSA_ILi8EEESH_EEENS5_IJSH_SC_EEEEEEEvNS4_8identityES11_S1B_vS1C_EENS_8epilogue10collective6detail29Sm90TmaWarpSpecializedAdapterINS1F_15DefaultEpilogueISJ_SK_SK_NS1E_6thread17LinearCombinationISJ_Li1EffLNS1J_9ScaleType4KindE0ELNS_15FloatRoundStyleE2ESJ_EENS1_15EpilogueDefaultEEEEEvvEEEEvNT_6ParamsE,"",@"SHT_CUDA_INFO"
	.sectionflags	@""
	.align	4


	//----- nvinfo : EIATTR_CUDA_API_VERSION
	.align		4
        /*0000*/ 	.byte	0x04, 0x37
        /*0002*/ 	.short	(.L_18 - .L_17)
.L_17:
        /*0004*/ 	.word	0x00000082


	//----- nvinfo : EIATTR_KPARAM_INFO
	.align		4
.L_18:
        /*0008*/ 	.byte	0x04, 0x17
        /*000a*/ 	.short	(.L_20 - .L_19)
.L_19:
        /*000c*/ 	.word	0x00000000
        /*0010*/ 	.short	0x0000
        /*0012*/ 	.short	0x0070
        /*0014*/ 	.byte	0x00, 0xf0, 0x01, 0x10


	//----- nvinfo : EIATTR_SPARSE_MMA_MASK
	.align		4
.L_20:
        /*0018*/ 	.byte	0x03, 0x50
        /*001a*/ 	.short	0x0000


	//----- nvinfo : EIATTR_MAXREG_COUNT
	.align		4
        /*001c*/ 	.byte	0x03, 0x1b
        /*001e*/ 	.short	0x00a8


	//----- nvinfo : EIATTR_NUM_BARRIERS
	.align		4
        /*0020*/ 	.byte	0x02, 0x4c
        /*0022*/ 	.byte	0x01
	.zero		1


	//----- nvinfo : EIATTR_MERCURY_ISA_VERSION
	.align		4
        /*0024*/ 	.byte	0x03, 0x5f
        /*0026*/ 	.short	0x0101


	//----- nvinfo : EIATTR_INT_WARP_WIDE_INSTR_OFFSETS
	.align		4
        /*0028*/ 	.byte	0x04, 0x31
        /*002a*/ 	.short	(.L_22 - .L_21)


	//   ....[0]....
.L_21:
        /*002c*/ 	.word	0x00000480


	//   ....[1]....
        /*0030*/ 	.word	0x000004b0


	//   ....[2]....
        /*0034*/ 	.word	0x00000630


	//----- nvinfo : EIATTR_COOP_GROUP_MASK_REGIDS
	.align		4
.L_22:
        /*0038*/ 	.byte	0x04, 0x29
        /*003a*/ 	.short	(.L_24 - .L_23)


	//   ....[0]....
.L_23:
        /*003c*/ 	.word	0xffffffff


	//   ....[1]....
        /*0040*/ 	.word	0xffffffff


	//   ....[2]....
        /*0044*/ 	.word	0xffffffff


	//   ....[3]....
        /*0048*/ 	.word	0xffffffff


	//   ....[4]....
        /*004c*/ 	.word	0xffffffff


	//   ....[5]....
        /*0050*/ 	.word	0xffffffff


	//----- nvinfo : EIATTR_COOP_GROUP_INSTR_OFFSETS
	.align		4
.L_24:
        /*0054*/ 	.byte	0x04, 0x28
        /*0056*/ 	.short	(.L_26 - .L_25)


	//   ....[0]....
.L_25:
        /*0058*/ 	.word	0x00000060


	//   ....[1]....
        /*005c*/ 	.word	0x00000070


	//   ....[2]....
        /*0060*/ 	.word	0x00000130


	//   ....[3]....
        /*0064*/ 	.word	0x000002b0


	//   ....[4]....
        /*0068*/ 	.word	0x000007d0


	//   ....[5]....
        /*006c*/ 	.word	0x00001250


	//----- nvinfo : EIATTR_REG_RECONFIG
	.align		4
.L_26:
        /*0070*/ 	.byte	0x01, 0x54
	.zero		2


	//----- nvinfo : EIATTR_MBARRIER_INSTR_OFFSETS
	.align		4
        /*0074*/ 	.byte	0x04, 0x39
        /*0076*/ 	.short	(.L_28 - .L_27)


	//   ....[0]....
.L_27:
        /*0078*/ 	.word	0x00000230
        /*007c*/ 	.word	0x000000ff
        /*0080*/ 	.word	0x00000000
        /*0084*/ 	.short	0x0100
        /*0086*/ 	.byte	0x08
	.zero		1


	//   ....[1]....
        /*0088*/ 	.word	0x00000240
        /*008c*/ 	.word	0x000000ff
        /*0090*/ 	.word	0x00000018
        /*0094*/ 	.short	0x0100
        /*0096*/ 	.byte	0x08
	.zero		1


	//   ....[2]....
        /*0098*/ 	.word	0x00000250
        /*009c*/ 	.word	0x000000ff
        /*00a0*/ 	.word	0x00000008
        /*00a4*/ 	.short	0x0100
        /*00a6*/ 	.byte	0x08
	.zero		1


	//   ....[3]....
        /*00a8*/ 	.word	0x00000260
        /*00ac*/ 	.word	0x000000ff
        /*00b0*/ 	.word	0x00000020
        /*00b4*/ 	.short	0x0100
        /*00b6*/ 	.byte	0x08
	.zero		1


	//   ....[4]....
        /*00b8*/ 	.word	0x00000270
        /*00bc*/ 	.word	0x000000ff
        /*00c0*/ 	.word	0x00000010
        /*00c4*/ 	.short	0x0100
        /*00c6*/ 	.byte	0x08
	.zero		1


	//   ....[5]....
        /*00c8*/ 	.word	0x00000280
        /*00cc*/ 	.word	0x000000ff
        /*00d0*/ 	.word	0x00000028
        /*00d4*/ 	.short	0x0100
        /*00d6*/ 	.byte	0x08
	.zero		1


	//   ....[6]....
        /*00d8*/ 	.word	0x000006c0
        /*00dc*/ 	.word	0x000000ff
        /*00e0*/ 	.word	0x00000040
        /*00e4*/ 	.short	0x0100
        /*00e6*/ 	.byte	0x06
	.zero		1


	//   ....[7]....
        /*00e8*/ 	.word	0x00000760
        /*00ec*/ 	.word	0x000000ff
        /*00f0*/ 	.word	0x00000048
        /*00f4*/ 	.short	0x0100
        /*00f6*/ 	.byte	0x06
	.zero		1


	//   ....[8]....
        /*00f8*/ 	.word	0x00001780
        /*00fc*/ 	.word	0x000000ff
        /*0100*/ 	.word	0x00000000
        /*0104*/ 	.short	0x010a
        /*0106*/ 	.byte	0x06
	.zero		1


	//   ....[9]....
        /*0108*/ 	.word	0x000017c0
        /*010c*/ 	.word	0x000000ff
        /*0110*/ 	.word	0x00000000
        /*0114*/ 	.short	0x010a
        /*0116*/ 	.byte	0x06
	.zero		1


	//   ....[10]....
        /*0118*/ 	.word	0x000020a0
        /*011c*/ 	.word	0x000000ff
        /*0120*/ 	.word	0x00000000
        /*0124*/ 	.short	0x010a
        /*0126*/ 	.byte	0x0c
	.zero		1


	//   ....[11]....
        /*0128*/ 	.word	0x000020e0
        /*012c*/ 	.word	0x000000ff
        /*0130*/ 	.word	0x00000000
        /*0134*/ 	.short	0x010a
        /*0136*/ 	.byte	0x0c
	.zero		1


	//   ....[12]....
        /*0138*/ 	.word	0x000026c0
        /*013c*/ 	.word	0x0000008c
        /*0140*/ 	.word	0x00000000
        /*0144*/ 	.short	0x0101
        /*0146*/ 	.byte	0x3f
	.zero		1


	//   ....[13]....
        /*0148*/ 	.word	0x00002d60
        /*014c*/ 	.word	0x0000000c
        /*0150*/ 	.word	0x00000000
        /*0154*/ 	.short	0x0101
        /*0156*/ 	.byte	0x3f
	.zero		1


	//   ....[14]....
        /*0158*/ 	.word	0x00008720
        /*015c*/ 	.word	0x00000014
        /*0160*/ 	.word	0x00000018
        /*0164*/ 	.short	0x010a
        /*0166*/ 	.byte	0x3f
	.zero		1


	//   ....[15]....
        /*0168*/ 	.word	0x00008ac0
        /*016c*/ 	.word	0x00000008
        /*0170*/ 	.word	0x00000048
        /*0174*/ 	.short	0x0101
        /*0176*/ 	.byte	0x3f
	.zero		1


	//   ....[16]....
        /*0178*/ 	.word	0x000091e0
        /*017c*/ 	.word	0x00000004
        /*0180*/ 	.word	0x00000000
        /*0184*/ 	.short	0x010a
        /*0186*/ 	.byte	0x3f
	.zero		1


	//   ....[17]....
        /*0188*/ 	.word	0x00009260
        /*018c*/ 	.word	0x00000006
        /*0190*/ 	.word	0x00000000
        /*0194*/ 	.short	0x010a
        /*0196*/ 	.byte	0x3f
	.zero		1


	//   ....[18]....
        /*0198*/ 	.word	0x000092f0
        /*019c*/ 	.word	0x00000003
        /*01a0*/ 	.word	0x00000000
        /*01a4*/ 	.short	0x010a
        /*01a6*/ 	.byte	0x3f
	.zero		1


	//   ....[19]....
        /*01a8*/ 	.word	0x00009360
        /*01ac*/ 	.word	0x0000000d
        /*01b0*/ 	.word	0x00000000
        /*01b4*/ 	.short	0x010a
        /*01b6*/ 	.byte	0x3f
	.zero		1


	//   ....[20]....
        /*01b8*/ 	.word	0x000093c0
        /*01bc*/ 	.word	0x00000091
        /*01c0*/ 	.word	0x00000000
        /*01c4*/ 	.short	0x010a
        /*01c6*/ 	.byte	0x3f
	.zero		1


	//   ....[21]....
        /*01c8*/ 	.word	0x00009490
        /*01cc*/ 	.word	0x00000014
        /*01d0*/ 	.word	0x00000018
        /*01d4*/ 	.short	0x010a
        /*01d6*/ 	.byte	0x3f
	.zero		1


	//   ....[22]....
        /*01d8*/ 	.word	0x00009560
        /*01dc*/ 	.word	0x00000004
        /*01e0*/ 	.word	0x00000000
        /*01e4*/ 	.short	0x010a
        /*01e6*/ 	.byte	0x3f
	.zero		1


	//   ....[23]....
        /*01e8*/ 	.word	0x000095b0
        /*01ec*/ 	.word	0x00000006
        /*01f0*/ 	.word	0x00000000
        /*01f4*/ 	.short	0x010a
        /*01f6*/ 	.byte	0x3f
	.zero		1


	//----- nvinfo : EIATTR_NUM_MBARRIERS
	.align		4
.L_28:
        /*01f8*/ 	.byte	0x03, 0x38
        /*01fa*/ 	.short	0x0008


	//----- nvinfo : EIATTR_EXIT_INSTR_OFFSETS
	.align		4
        /*01fc*/ 	.byte	0x04, 0x1c
        /*01fe*/ 	.short	(.L_30 - .L_29)


	//   ....[0]....
.L_29:
        /*0200*/ 	.word	0x00000930


	//   ....[1]....
        /*0204*/ 	.word	0x00001120


	//   ....[2]....
        /*0208*/ 	.word	0x00007d70


	//   ....[3]....
        /*020c*/ 	.word	0x000082d0


	//   ....[4]....
        /*0210*/ 	.word	0x00009340


	//----- nvinfo : EIATTR_MAX_THREADS
	.align		4
.L_30:
        /*0214*/ 	.byte	0x04, 0x05
        /*0216*/ 	.short	(.L_32 - .L_31)
.L_31:
        /*0218*/ 	.word	0x00000180
        /*021c*/ 	.word	0x00000001
        /*0220*/ 	.word	0x00000001


	//----- nvinfo : EIATTR_CRS_STACK_SIZE
	.align		4
.L_32:
        /*0224*/ 	.byte	0x04, 0x1e
        /*0226*/ 	.short	(.L_34 - .L_33)
.L_33:
        /*0228*/ 	.word	0x00000000


	//----- nvinfo : EIATTR_CBANK_PARAM_SIZE
	.align		4
.L_34:
        /*022c*/ 	.byte	0x03, 0x19
        /*022e*/ 	.short	0x0470


	//----- nvinfo : EIATTR_PARAM_CBANK
	.align		4
        /*0230*/ 	.byte	0x04, 0x0a
        /*0232*/ 	.short	(.L_36 - .L_35)
	.align		4
.L_35:
        /*0234*/ 	.word	index@(.nv.constant0._ZN7cutlass13device_kernelINS_4gemm6kernel13GemmUniversalIN4cute5tupleIJiiiiEEENS1_10collective13CollectiveMmaINS1_37MainloopSm90TmaGmmaWarpSpecializedFP8ILi3ENS5_IJNS4_1CILi2EEESB_NSA_ILi1EEEEEENS1_35KernelTmaWarpSpecializedCooperativeEEENS5_IJNSA_ILi128EEESG_NSA_ILi32EEEEEENS_12float_e4m3_tENS5_IJlSC_lEEESJ_SK_NS4_8TiledMMAINS4_8MMA_AtomIJNS4_4SM904GMMA31MMA_64x128x32_F32E4M3E4M3_SS_TNILNSO_7ScaleInE1ELSQ_1EEEEEENS4_6LayoutINS5_IJSB_SC_SC_EEENS5_IJSC_NSA_ILi0EEESV_EEEEENS5_IJNS4_10UnderscoreESY_SY_EEEEENS4_23SM90_TMA_LOAD_MULTICASTENS4_14ComposedLayoutINS4_7SwizzleILi1ELi4ELi3EEENS4_18smem_ptr_flag_bitsILi8EEENST_INS5_IJNSA_ILi8EEESH_EEENS5_IJSH_SC_EEEEEEEvNS4_8identityES11_S1B_vS1C_EENS_8epilogue10collective6detail29Sm90TmaWarpSpecializedAdapterINS1F_15DefaultEpilogueISJ_SK_SK_NS1E_6thread17LinearCombinationISJ_Li1EffLNS1J_9ScaleType4KindE0ELNS_15FloatRoundStyleE2ESJ_EENS1_15EpilogueDefaultEEEEEvvEEEEvNT_6ParamsE)
        /*0238*/ 	.short	0x0210
        /*023a*/ 	.short	0x0470


	//----- nvinfo : EIATTR_SW_WAR
	.align		4
.L_36:
        /*023c*/ 	.byte	0x04, 0x36
        /*023e*/ 	.short	(.L_38 - .L_37)
.L_37:
        /*0240*/ 	.word	0x00000008
.L_38:


//--------------------- .nv.callgraph             --------------------------
	.section	.nv.callgraph,"",@"SHT_CUDA_CALLGRAPH"
	.align	4
	.sectionentsize	8
	.align		4
        /*0000*/ 	.word	0x00000000
	.align		4
        /*0004*/ 	.word	0xffffffff
	.align		4
        /*0008*/ 	.word	0x00000000
	.align		4
        /*000c*/ 	.word	0xfffffffe
	.align		4
        /*0010*/ 	.word	0x00000000
	.align		4
        /*0014*/ 	.word	0xfffffffd
	.align		4
        /*0018*/ 	.word	0x00000000
	.align		4
        /*001c*/ 	.word	0xfffffffc


//--------------------- .nv.constant4             --------------------------
	.section	.nv.constant4,"a",@progbits
	.align	8
	.align		8
.nv.constant4:
        /*0000*/ 	.dword	_ZN39_INTERNAL_5d5e7b5e_4_k_cu_0f82b208_53744cuda3std3__45__cpo5beginE
	.align		8
        /*0008*/ 	.dword	_ZN39_INTERNAL_5d5e7b5e_4_k_cu_0f82b208_53744cuda3std3__45__cpo3endE
	.align		8
        /*0010*/ 	.dword	_ZN39_INTERNAL_5d5e7b5e_4_k_cu_0f82b208_53744cuda3std3__45__cpo6cbeginE
	.align		8
        /*0018*/ 	.dword	_ZN39_INTERNAL_5d5e7b5e_4_k_cu_0f82b208_53744cuda3std3__45__cpo4cendE
	.align		8
        /*0020*/ 	.dword	_ZN39_INTERNAL_5d5e7b5e_4_k_cu_0f82b208_53744cuda3std3__441_GLOBAL__N__5d5e7b5e_4_k_cu_0f82b208_53746ignoreE
	.align		8
        /*0028*/ 	.dword	_ZN39_INTERNAL_5d5e7b5e_4_k_cu_0f82b208_53744cuda3std3__419piecewise_constructE
	.align		8
        /*0030*/ 	.dword	_ZN39_INTERNAL_5d5e7b5e_4_k_cu_0f82b208_53744cuda3std3__48in_placeE
	.align		8
        /*0038*/ 	.dword	_ZN39_INTERNAL_5d5e7b5e_4_k_cu_0f82b208_53744cuda3std6ranges3__45__cpo4swapE
	.align		8
        /*0040*/ 	.dword	_ZN39_INTERNAL_5d5e7b5e_4_k_cu_0f82b208_53744cuda3std6ranges3__45__cpo9iter_moveE
	.align		8
        /*0048*/ 	.dword	_ZN39_INTERNAL_5d5e7b5e_4_k_cu_0f82b208_53744cute7productE
	.align		8
        /*0050*/ 	.dword	_ZN39_INTERNAL_5d5e7b5e_4_k_cu_0f82b208_53744cute1_E


//--------------------- .text._ZN7cutlass13device_kernelINS_4gemm6kernel13GemmUniversalIN4cute5tupleIJiiiiEEENS1_10collective13CollectiveMmaINS1_37MainloopSm90TmaGmmaWarpSpecializedFP8ILi3ENS5_IJNS4_1CILi2EEESB_NSA_ILi1EEEEEENS1_35KernelTmaWarpSpecializedCooperativeEEENS5_IJNSA_ILi128EEESG_NSA_ILi32EEEEEENS_12float_e4m3_tENS5_IJlSC_lEEESJ_SK_NS4_8TiledMMAINS4_8MMA_AtomIJNS4_4SM904GMMA31MMA_64x128x32_F32E4M3E4M3_SS_TNILNSO_7ScaleInE1ELSQ_1EEEEEENS4_6LayoutINS5_IJSB_SC_SC_EEENS5_IJSC_NSA_ILi0EEESV_EEEEENS5_IJNS4_10UnderscoreESY_SY_EEEEENS4_23SM90_TMA_LOAD_MULTICASTENS4_14ComposedLayoutINS4_7SwizzleILi1ELi4ELi3EEENS4_18smem_ptr_flag_bitsILi8EEENST_INS5_IJNSA_ILi8EEESH_EEENS5_IJSH_SC_EEEEEEEvNS4_8identityES11_S1B_vS1C_EENS_8epilogue10collective6detail29Sm90TmaWarpSpecializedAdapterINS1F_15DefaultEpilogueISJ_SK_SK_NS1E_6thread17LinearCombinationISJ_Li1EffLNS1J_9ScaleType4KindE0ELNS_15FloatRoundStyleE2ESJ_EENS1_15EpilogueDefaultEEEEEvvEEEEvNT_6ParamsE --------------------------
	.section	.text._ZN7cutlass13device_kernelINS_4gemm6kernel13GemmUniversalIN4cute5tupleIJiiiiEEENS1_10collective13CollectiveMmaINS1_37MainloopSm90TmaGmmaWarpSpecializedFP8ILi3ENS5_IJNS4_1CILi2EEESB_NSA_ILi1EEEEEENS1_35KernelTmaWarpSpecializedCooperativeEEENS5_IJNSA_ILi128EEESG_NSA_ILi32EEEEEENS_12float_e4m3_tENS5_IJlSC_lEEESJ_SK_NS4_8TiledMMAINS4_8MMA_AtomIJNS4_4SM904GMMA31MMA_64x128x32_F32E4M3E4M3_SS_TNILNSO_7ScaleInE1ELSQ_1EEEEEENS4_6LayoutINS5_IJSB_SC_SC_EEENS5_IJSC_NSA_ILi0EEESV_EEEEENS5_IJNS4_10UnderscoreESY_SY_EEEEENS4_23SM90_TMA_LOAD_MULTICASTENS4_14ComposedLayoutINS4_7SwizzleILi1ELi4ELi3EEENS4_18smem_ptr_flag_bitsILi8EEENST_INS5_IJNSA_ILi8EEESH_EEENS5_IJSH_SC_EEEEEEEvNS4_8identityES11_S1B_vS1C_EENS_8epilogue10collective6detail29Sm90TmaWarpSpecializedAdapterINS1F_15DefaultEpilogueISJ_SK_SK_NS1E_6thread17LinearCombinationISJ_Li1EffLNS1J_9ScaleType4KindE0ELNS_15FloatRoundStyleE2ESJ_EENS1_15EpilogueDefaultEEEEEvvEEEEvNT_6ParamsE,"ax",@progbits
	.align	128
.text._ZN7cutlass13device_kernelINS_4gemm6kernel13GemmUniversalIN4cute5tupleIJiiiiEEENS1_10collective13CollectiveMmaINS1_37MainloopSm90TmaGmmaWarpSpecializedFP8ILi3ENS5_IJNS4_1CILi2EEESB_NSA_ILi1EEEEEENS1_35KernelTmaWarpSpecializedCooperativeEEENS5_IJNSA_ILi128EEESG_NSA_ILi32EEEEEENS_12float_e4m3_tENS5_IJlSC_lEEESJ_SK_NS4_8TiledMMAINS4_8MMA_AtomIJNS4_4SM904GMMA31MMA_64x128x32_F32E4M3E4M3_SS_TNILNSO_7ScaleInE1ELSQ_1EEEEEENS4_6LayoutINS5_IJSB_SC_SC_EEENS5_IJSC_NSA_ILi0EEESV_EEEEENS5_IJNS4_10UnderscoreESY_SY_EEEEENS4_23SM90_TMA_LOAD_MULTICASTENS4_14ComposedLayoutINS4_7SwizzleILi1ELi4ELi3EEENS4_18smem_ptr_flag_bitsILi8EEENST_INS5_IJNSA_ILi8EEESH_EEENS5_IJSH_SC_EEEEEEEvNS4_8identityES11_S1B_vS1C_EENS_8epilogue10collective6detail29Sm90TmaWarpSpecializedAdapterINS1F_15DefaultEpilogueISJ_SK_SK_NS1E_6thread17LinearCombinationISJ_Li1EffLNS1J_9ScaleType4KindE0ELNS_15FloatRoundStyleE2ESJ_EENS1_15EpilogueDefaultEEEEEvvEEEEvNT_6ParamsE:
        .type           _ZN7cutlass13device_kernelINS_4gemm6kernel13GemmUniversalIN4cute5tupleIJiiiiEEENS1_10collective13CollectiveMmaINS1_37MainloopSm90TmaGmmaWarpSpecializedFP8ILi3ENS5_IJNS4_1CILi2EEESB_NSA_ILi1EEEEEENS1_35KernelTmaWarpSpecializedCooperativeEEENS5_IJNSA_ILi128EEESG_NSA_ILi32EEEEEENS_12float_e4m3_tENS5_IJlSC_lEEESJ_SK_NS4_8TiledMMAINS4_8MMA_AtomIJNS4_4SM904GMMA31MMA_64x128x32_F32E4M3E4M3_SS_TNILNSO_7ScaleInE1ELSQ_1EEEEEENS4_6LayoutINS5_IJSB_SC_SC_EEENS5_IJSC_NSA_ILi0EEESV_EEEEENS5_IJNS4_10UnderscoreESY_SY_EEEEENS4_23SM90_TMA_LOAD_MULTICASTENS4_14ComposedLayoutINS4_7SwizzleILi1ELi4ELi3EEENS4_18smem_ptr_flag_bitsILi8EEENST_INS5_IJNSA_ILi8EEESH_EEENS5_IJSH_SC_EEEEEEEvNS4_8identityES11_S1B_vS1C_EENS_8epilogue10collective6detail29Sm90TmaWarpSpecializedAdapterINS1F_15DefaultEpilogueISJ_SK_SK_NS1E_6thread17LinearCombinationISJ_Li1EffLNS1J_9ScaleType4KindE0ELNS_15FloatRoundStyleE2ESJ_EENS1_15EpilogueDefaultEEEEEvvEEEEvNT_6ParamsE,@function
        .size           _ZN7cutlass13device_kernelINS_4gemm6kernel13GemmUniversalIN4cute5tupleIJiiiiEEENS1_10collective13CollectiveMmaINS1_37MainloopSm90TmaGmmaWarpSpecializedFP8ILi3ENS5_IJNS4_1CILi2EEESB_NSA_ILi1EEEEEENS1_35KernelTmaWarpSpecializedCooperativeEEENS5_IJNSA_ILi128EEESG_NSA_ILi32EEEEEENS_12float_e4m3_tENS5_IJlSC_lEEESJ_SK_NS4_8TiledMMAINS4_8MMA_AtomIJNS4_4SM904GMMA31MMA_64x128x32_F32E4M3E4M3_SS_TNILNSO_7ScaleInE1ELSQ_1EEEEEENS4_6LayoutINS5_IJSB_SC_SC_EEENS5_IJSC_NSA_ILi0EEESV_EEEEENS5_IJNS4_10UnderscoreESY_SY_EEEEENS4_23SM90_TMA_LOAD_MULTICASTENS4_14ComposedLayoutINS4_7SwizzleILi1ELi4ELi3EEENS4_18smem_ptr_flag_bitsILi8EEENST_INS5_IJNSA_ILi8EEESH_EEENS5_IJSH_SC_EEEEEEEvNS4_8identityES11_S1B_vS1C_EENS_8epilogue10collective6detail29Sm90TmaWarpSpecializedAdapterINS1F_15DefaultEpilogueISJ_SK_SK_NS1E_6thread17LinearCombinationISJ_Li1EffLNS1J_9ScaleType4KindE0ELNS_15FloatRoundStyleE2ESJ_EENS1_15EpilogueDefaultEEEEEvvEEEEvNT_6ParamsE,(.L_x_204 - _ZN7cutlass13device_kernelINS_4gemm6kernel13GemmUniversalIN4cute5tupleIJiiiiEEENS1_10collective13CollectiveMmaINS1_37MainloopSm90TmaGmmaWarpSpecializedFP8ILi3ENS5_IJNS4_1CILi2EEESB_NSA_ILi1EEEEEENS1_35KernelTmaWarpSpecializedCooperativeEEENS5_IJNSA_ILi128EEESG_NSA_ILi32EEEEEENS_12float_e4m3_tENS5_IJlSC_lEEESJ_SK_NS4_8TiledMMAINS4_8MMA_AtomIJNS4_4SM904GMMA31MMA_64x128x32_F32E4M3E4M3_SS_TNILNSO_7ScaleInE1ELSQ_1EEEEEENS4_6LayoutINS5_IJSB_SC_SC_EEENS5_IJSC_NSA_ILi0EEESV_EEEEENS5_IJNS4_10UnderscoreESY_SY_EEEEENS4_23SM90_TMA_LOAD_MULTICASTENS4_14ComposedLayoutINS4_7SwizzleILi1ELi4ELi3EEENS4_18smem_ptr_flag_bitsILi8EEENST_INS5_IJNSA_ILi8EEESH_EEENS5_IJSH_SC_EEEEEEEvNS4_8identityES11_S1B_vS1C_EENS_8epilogue10collective6detail29Sm90TmaWarpSpecializedAdapterINS1F_15DefaultEpilogueISJ_SK_SK_NS1E_6thread17LinearCombinationISJ_Li1EffLNS1J_9ScaleType4KindE0ELNS_15FloatRoundStyleE2ESJ_EENS1_15EpilogueDefaultEEEEEvvEEEEvNT_6ParamsE)
        .other          _ZN7cutlass13device_kernelINS_4gemm6kernel13GemmUniversalIN4cute5tupleIJiiiiEEENS1_10collective13CollectiveMmaINS1_37MainloopSm90TmaGmmaWarpSpecializedFP8ILi3ENS5_IJNS4_1CILi2EEESB_NSA_ILi1EEEEEENS1_35KernelTmaWarpSpecializedCooperativeEEENS5_IJNSA_ILi128EEESG_NSA_ILi32EEEEEENS_12float_e4m3_tENS5_IJlSC_lEEESJ_SK_NS4_8TiledMMAINS4_8MMA_AtomIJNS4_4SM904GMMA31MMA_64x128x32_F32E4M3E4M3_SS_TNILNSO_7ScaleInE1ELSQ_1EEEEEENS4_6LayoutINS5_IJSB_SC_SC_EEENS5_IJSC_NSA_ILi0EEESV_EEEEENS5_IJNS4_10UnderscoreESY_SY_EEEEENS4_23SM90_TMA_LOAD_MULTICASTENS4_14ComposedLayoutINS4_7SwizzleILi1ELi4ELi3EEENS4_18smem_ptr_flag_bitsILi8EEENST_INS5_IJNSA_ILi8EEESH_EEENS5_IJSH_SC_EEEEEEEvNS4_8identityES11_S1B_vS1C_EENS_8epilogue10collective6detail29Sm90TmaWarpSpecializedAdapterINS1F_15DefaultEpilogueISJ_SK_SK_NS1E_6thread17LinearCombinationISJ_Li1EffLNS1J_9ScaleType4KindE0ELNS_15FloatRoundStyleE2ESJ_EENS1_15EpilogueDefaultEEEEEvvEEEEvNT_6ParamsE,@"STO_CUDA_ENTRY STV_DEFAULT"
_ZN7cutlass13device_kernelINS_4gemm6kernel13GemmUniversalIN4cute5tupleIJiiiiEEENS1_10collective13CollectiveMmaINS1_37MainloopSm90TmaGmmaWarpSpecializedFP8ILi3ENS5_IJNS4_1CILi2EEESB_NSA_ILi1EEEEEENS1_35KernelTmaWarpSpecializedCooperativeEEENS5_IJNSA_ILi128EEESG_NSA_ILi32EEEEEENS_12float_e4m3_tENS5_IJlSC_lEEESJ_SK_NS4_8TiledMMAINS4_8MMA_AtomIJNS4_4SM904GMMA31MMA_64x128x32_F32E4M3E4M3_SS_TNILNSO_7ScaleInE1ELSQ_1EEEEEENS4_6LayoutINS5_IJSB_SC_SC_EEENS5_IJSC_NSA_ILi0EEESV_EEEEENS5_IJNS4_10UnderscoreESY_SY_EEEEENS4_23SM90_TMA_LOAD_MULTICASTENS4_14ComposedLayoutINS4_7SwizzleILi1ELi4ELi3EEENS4_18smem_ptr_flag_bitsILi8EEENST_INS5_IJNSA_ILi8EEESH_EEENS5_IJSH_SC_EEEEEEEvNS4_8identityES11_S1B_vS1C_EENS_8epilogue10collective6detail29Sm90TmaWarpSpecializedAdapterINS1F_15DefaultEpilogueISJ_SK_SK_NS1E_6thread17LinearCombinationISJ_Li1EffLNS1J_9ScaleType4KindE0ELNS_15FloatRoundStyleE2ESJ_EENS1_15EpilogueDefaultEEEEEvvEEEEvNT_6ParamsE:
[----:B------:R-:W-:Y:S01]  /*0000*/  LDC R1, c[0x0][0x28] ;  /* 0x00000a00ff017b82 */ /* 0x000fe20000000800 */
[----:B------:R-:W0:Y:S01]  /*0010*/  S2R R0, SR_TID.X ;  /* 0x0000000000007919 */ /* 0x000e220000002100 */
[----:B------:R-:W-:Y:S01]  /*0020*/  ELECT P0, URZ, PT ;  /* 0x00000000003f782f */ /* 0x000fe20003800000 */
[----:B------:R-:W-:Y:S01]  /*0030*/  BSSY B0, `(.L_x_0) ;  /* 0x000000f000007945 */ /* 0x000fe20003800000 */
[--C-:B0-----:R-:W-:Y:S02]  /*0040*/  SHF.R.U32.HI R2, RZ, 0x5, R0.reuse ;  /* 0x00000005ff027819 */ /* 0x101fe40000011600 */
[----:B------:R-:W-:-:S03]  /*0050*/  SHF.R.U32.HI R3, RZ, 0x7, R0 ;  /* 0x00000007ff037819 */ /* 0x000fc60000011600 */
[----:B------:R-:W0:Y:S04]  /*0060*/  SHFL.IDX PT, R7, R2, RZ, 0x1f ;  /* 0x00001fff02077589 */ /* 0x000e2800000e0000 */
[----:B------:R-:W1:Y:S01]  /*0070*/  SHFL.IDX PT, R3, R3, RZ, 0x1f ;  /* 0x00001fff03037589 */ /* 0x000e6200000e0000 */
[----:B0-----:R-:W-:-:S13]  /*0080*/  ISETP.NE.OR P0, PT, R7, RZ, !P0 ;  /* 0x000000ff0700720c */ /* 0x001fda0004705670 */
[----:B-1----:R-:W-:Y:S05]  /*0090*/  @P0 BRA `(.L_x_1) ;  /* 0x0000000000200947 */ /* 0x002fea0003800000 */
[----:B------:R-:W-:Y:S02]  /*00a0*/  ULDC.64 UR4, c[0x0][0x198] ;  /* 0x0000660000047ab9 */ /* 0x000fe40000000a00 */
[----:B------:R-:W-:Y:S02]  /*00b0*/  UIADD3 UR6, UP0, UR4, 0xf0, URZ ;  /* 0x000000f004067890 */ /* 0x000fe4000ff1e03f */
[----:B------:R-:W-:Y:S02]  /*00c0*/  UIADD3 UR4, UP1, UR4, 0x1f0, URZ ;  /* 0x000001f004047890 */ /* 0x000fe4000ff3e03f */
[----:B------:R-:W-:Y:S02]  /*00d0*/  UIADD3.X UR7, URZ, UR5, URZ, UP0, !UPT ;  /* 0x000000053f077290 */ /* 0x000fe400087fe43f */
[----:B------:R-:W-:-:S07]  /*00e0*/  UIADD3.X UR5, URZ, UR5, URZ, UP1, !UPT ;  /* 0x000000053f057290 */ /* 0x000fce0008ffe43f */
[----:B------:R0:W-:Y:S02]  /*00f0*/  UTMACCTL.PF [UR6] ;  /* 0x00000000060079b9 */ /* 0x0001e40008040000 */
[----:B------:R0:W-:Y:S02]  /*0100*/  UTMACCTL.PF [UR4] ;  /* 0x00000000040079b9 */ /* 0x0001e40008040000 */
[----:B0-----:R-:W-:Y:S01]  /*0110*/  NOP ;  /* 0x0000000000007918 */ /* 0x001fe20000000000 */
.L_x_1:
[----:B------:R-:W-:Y:S05]  /*0120*/  BSYNC B0 ;  /* 0x0000000000007941 */ /* 0x000fea0003800000 */
.L_x_0:
[----:B------:R-:W0:Y:S02]  /*0130*/  SHFL.IDX PT, R4, R2, RZ, 0x1f ;  /* 0x00001fff02047589 */ /* 0x000e2400000e0000 */
[----:B0-----:R-:W-:-:S13]  /*0140*/  ISETP.NE.AND P0, PT, R4, RZ, PT ;  /* 0x000000ff0400720c */ /* 0x001fda0003f05270 */
[----:B------:R-:W-:Y:S05]  /*0150*/  @P0 BRA `(.L_x_2) ;  /* 0x0000000000500947 */ /* 0x000fea0003800000 */
[----:B------:R-:W0:Y:S01]  /*0160*/  S2UR UR8, SR_CgaCtaId ;  /* 0x00000000000879c3 */ /* 0x000e220000008800 */
[----:B------:R-:W-:Y:S01]  /*0170*/  UMOV UR4, 0x400 ;  /* 0x0000040000047882 */ /* 0x000fe20000000000 */
[----:B------:R-:W-:Y:S01]  /*0180*/  UMOV UR5, 0x1 ;  /* 0x0000000100057882 */ /* 0x000fe20000000000 */
[----:B------:R-:W-:Y:S01]  /*0190*/  UMOV UR6, 0x6 ;  /* 0x0000000600067882 */ /* 0x000fe20000000000 */
[----:B------:R-:W-:Y:S01]  /*01a0*/  ELECT P0, URZ, PT ;  /* 0x00000000003f782f */ /* 0x000fe20003800000 */
[----:B------:R-:W-:-:S04]  /*01b0*/  UIADD3 UR6, -UR6, 0x100000, URZ ;  /* 0x0010000006067890 */ /* 0x000fc8000fffe13f */
[----:B------:R-:W-:Y:S02]  /*01c0*/  USHF.L.U32 UR7, UR6, 0xb, URZ ;  /* 0x0000000b06077899 */ /* 0x000fe4000800063f */
[----:B------:R-:W-:Y:S02]  /*01d0*/  USHF.L.U32 UR6, UR6, 0x1, URZ ;  /* 0x0000000106067899 */ /* 0x000fe4000800063f */
[----:B0-----:R-:W-:Y:S02]  /*01e0*/  ULEA UR8, UR8, UR4, 0x18 ;  /* 0x0000000408087291 */ /* 0x001fe4000f8ec03f */
[----:B------:R-:W-:-:S04]  /*01f0*/  UIADD3 UR4, -UR5, 0x100000, URZ ;  /* 0x0010000005047890 */ /* 0x000fc8000fffe13f */
[----:B------:R-:W-:Y:S02]  /*0200*/  USHF.L.U32 UR5, UR4, 0xb, URZ ;  /* 0x0000000b04057899 */ /* 0x000fe4000800063f */
[----:B------:R-:W-:Y:S01]  /*0210*/  USHF.L.U32 UR4, UR4, 0x1, URZ ;  /* 0x0000000104047899 */ /* 0x000fe2000800063f */
[----:B------:R-:W0:Y:S11]  /*0220*/  FENCE.VIEW.ASYNC.S ;  /* 0x00000000000073c6 */ /* 0x000e360000000000 */
[----:B0-----:R0:W1:Y:S01]  /*0230*/  SYNCS.EXCH.64 URZ, [UR8], UR4 ;  /* 0x00000004083f75b2 */ /* 0x0010620008000100 */
[----:B------:R0:W2:Y:S01]  /*0240*/  SYNCS.EXCH.64 URZ, [UR8+0x18], UR6 ;  /* 0x00001806083f75b2 */ /* 0x0000a20008000100 */
[----:B------:R0:W3:Y:S01]  /*0250*/  SYNCS.EXCH.64 URZ, [UR8+0x8], UR4 ;  /* 0x00000804083f75b2 */ /* 0x0000e20008000100 */
[----:B------:R0:W4:Y:S01]  /*0260*/  SYNCS.EXCH.64 URZ, [UR8+0x20], UR6 ;  /* 0x00002006083f75b2 */ /* 0x0001220008000100 */
[----:B------:R0:W0:Y:S01]  /*0270*/  SYNCS.EXCH.64 URZ, [UR8+0x10], UR4 ;  /* 0x00001004083f75b2 */ /* 0x0000220008000100 */
[----:B------:R0:W0:Y:S01]  /*0280*/  SYNCS.EXCH.64 URZ, [UR8+0x28], UR6 ;  /* 0x00002806083f75b2 */ /* 0x0000220008000100 */
[----:B------:R-:W-:Y:S01]  /*0290*/  NOP ;  /* 0x0000000000007918 */ /* 0x000fe20000000000 */
.L_x_2:
[----:B------:R-:W-:Y:S01]  /*02a0*/  SHF.R.S32.HI R5, RZ, 0x1f, R0 ;  /* 0x0000001fff057819 */ /* 0x000fe20000011400 */
[----:B------:R-:W5:Y:S01]  /*02b0*/  SHFL.IDX PT, R2, R2, RZ, 0x1f ;  /* 0x00001fff02027589 */ /* 0x000f6200000e0000 */
[----:B0-----:R-:W0:Y:S01]  /*02c0*/  S2UR UR8, SR_CTAID.X ;  /* 0x00000000000879c3 */ /* 0x001e220000002500 */
[----:B------:R-:W-:Y:S02]  /*02d0*/  ELECT P0, URZ, PT ;  /* 0x00000000003f782f */ /* 0x000fe40003800000 */
[----:B------:R-:W-:Y:S01]  /*02e0*/  LEA.HI R5, R5, R0, RZ, 0x7 ;  /* 0x0000000005057211 */ /* 0x000fe200078f38ff */
[----:B------:R-:W1:Y:S01]  /*02f0*/  S2R R8, SR_CTAID.Y ;  /* 0x0000000000087919 */ /* 0x000e620000002600 */
[----:B------:R-:W-:Y:S01]  /*0300*/  SHF.R.S32.HI R11, RZ, 0x1f, R4 ;  /* 0x0000001fff0b7819 */ /* 0x000fe20000011404 */
[----:B------:R-:W-:Y:S01]  /*0310*/  ULDC UR4, c[0x0][0x150] ;  /* 0x0000540000047ab9 */ /* 0x000fe20000000800 */
[----:B------:R-:W-:Y:S01]  /*0320*/  LOP3.LUT R5, R5, 0xffffff80, RZ, 0xc0, !PT ;  /* 0xffffff8005057812 */ /* 0x000fe200078ec0ff */
[----:B------:R-:W-:Y:S01]  /*0330*/  VIADD R16, R3, 0xffffffff ;  /* 0xffffffff03107836 */ /* 0x000fe20000000000 */
[----:B------:R-:W-:Y:S01]  /*0340*/  LEA.HI R11, R11, R4, RZ, 0x2 ;  /* 0x000000040b0b7211 */ /* 0x000fe200078f10ff */
[----:B------:R-:W2:Y:S01]  /*0350*/  LDC R12, c[0x0][0x144] ;  /* 0x00005100ff0c7b82 */ /* 0x000ea20000000800 */
[----:B------:R-:W-:Y:S01]  /*0360*/  NOP ;  /* 0x0000000000007918 */ /* 0x000fe20000000000 */
[----:B------:R-:W-:Y:S01]  /*0370*/  IMAD.IADD R6, R0, 0x1, -R5 ;  /* 0x0000000100067824 */ /* 0x000fe200078e0a05 */
[----:B------:R-:W-:Y:S01]  /*0380*/  LOP3.LUT R11, R11, 0x3ffffffc, RZ, 0xc0, !PT ;  /* 0x3ffffffc0b0b7812 */ /* 0x000fe200078ec0ff */
[----:B------:R-:W-:Y:S01]  /*0390*/  NOP ;  /* 0x0000000000007918 */ /* 0x000fe20000000000 */
[----:B------:R-:W-:-:S02]  /*03a0*/  ISETP.NE.AND P4, PT, R3, RZ, PT ;  /* 0x000000ff0300720c */ /* 0x000fc40003f85270 */
[----:B------:R-:W-:Y:S01]  /*03b0*/  SHF.R.S32.HI R5, RZ, 0x1f, R6 ;  /* 0x0000001fff057819 */ /* 0x000fe20000011406 */
[----:B------:R-:W-:Y:S01]  /*03c0*/  IMAD.IADD R4, R4, 0x1, -R11 ;  /* 0x0000000104047824 */ /* 0x000fe200078e0a0b */
[----:B------:R-:W3:Y:S01]  /*03d0*/  LDC R14, c[0x0][0x140] ;  /* 0x00005000ff0e7b82 */ /* 0x000ee20000000800 */
[----:B------:R-:W-:Y:S02]  /*03e0*/  ISETP.GE.U32.AND P6, PT, R16, 0x2, PT ;  /* 0x000000021000780c */ /* 0x000fe40003fc6070 */
[----:B------:R-:W-:Y:S02]  /*03f0*/  LEA.HI R5, R5, R6, RZ, 0x3 ;  /* 0x0000000605057211 */ /* 0x000fe400078f18ff */
[----:B-----5:R-:W-:Y:S02]  /*0400*/  ISETP.NE.OR P0, PT, R2, RZ, !P0 ;  /* 0x000000ff0200720c */ /* 0x020fe40004705670 */
[--C-:B------:R-:W-:Y:S01]  /*0410*/  SHF.R.S32.HI R2, RZ, 0x3, R5.reuse ;  /* 0x00000003ff027819 */ /* 0x100fe20000011405 */
[----:B------:R-:W5:Y:S01]  /*0420*/  LDC R13, c[0x0][0x148] ;  /* 0x00005200ff0d7b82 */ /* 0x000f620000000800 */
[----:B------:R-:W-:-:S02]  /*0430*/  SHF.R.S32.HI R5, RZ, 0x1f, R5 ;  /* 0x0000001fff057819 */ /* 0x000fc40000011405 */
[----:B0-----:R-:W-:Y:S02]  /*0440*/  I2FP.F32.U32 R10, UR8 ;  /* 0x00000008000a7c45 */ /* 0x001fe40008201000 */
[----:B------:R-:W-:-:S03]  /*0450*/  LEA.HI R5, R5, R2, RZ, 0x2 ;  /* 0x0000000205057211 */ /* 0x000fc600078f10ff */
[----:B------:R-:W-:Y:S01]  /*0460*/  FMUL R10, R10, UR4 ;  /* 0x000000040a0a7c20 */ /* 0x000fe20008400000 */
[----:B------:R-:W-:Y:S01]  /*0470*/  LOP3.LUT R5, R5, 0xfffffffc, RZ, 0xc0, !PT ;  /* 0xfffffffc05057812 */ /* 0x000fe200078ec0ff */
[----:B------:R-:W-:Y:S01]  /*0480*/  VOTEU.ALL UP0, P0 ;  /* 0x00000000003f7886 */ /* 0x000fe20000000000 */
[----:B-1----:R-:W-:Y:S01]  /*0490*/  I2FP.F32.U32 R11, R8 ;  /* 0x00000008000b7245 */ /* 0x002fe20000201000 */
[----:B------:R-:W-:Y:S01]  /*04a0*/  ULDC UR4, c[0x0][0x154] ;  /* 0x0000550000047ab9 */ /* 0x000fe20000000800 */
[----:B------:R-:W-:Y:S01]  /*04b0*/  VOTEU.ALL UP1, P0 ;  /* 0x00000000003f7886 */ /* 0x000fe20000020000 */
[----:B------:R-:W0:Y:S01]  /*04c0*/  F2I.U32.TRUNC.NTZ R10, R10 ;  /* 0x0000000a000a7305 */ /* 0x000e22000020f000 */
[----:B------:R-:W-:Y:S01]  /*04d0*/  IMAD.IADD R5, R2, 0x1, -R5 ;  /* 0x0000000102057824 */ /* 0x000fe200078e0a05 */
[----:B------:R-:W1:Y:S01]  /*04e0*/  @!UP0 S2UR UR7, SR_CgaCtaId ;  /* 0x00000000000789c3 */ /* 0x000e620000008800 */
[----:B------:R-:W-:Y:S01]  /*04f0*/  @!UP0 UMOV UR6, 0x400 ;  /* 0x0000040000068882 */ /* 0x000fe20000000000 */
[----:B---3--:R-:W-:Y:S01]  /*0500*/  ISETP.EQ.U32.AND P3, PT, R14, 0x1, PT ;  /* 0x000000010e00780c */ /* 0x008fe20003f62070 */
[----:B------:R-:W-:-:S05]  /*0510*/  IMAD R5, R4, 0x4, R5 ;  /* 0x0000000404057824 */ /* 0x000fca00078e0205 */
[----:B------:R-:W-:-:S04]  /*0520*/  LEA.HI R2, R5, R5, RZ, 0x1 ;  /* 0x0000000505027211 */ /* 0x000fc800078f08ff */
[----:B------:R-:W-:Y:S01]  /*0530*/  LOP3.LUT R4, R2, 0xfffffffe, RZ, 0xc0, !PT ;  /* 0xfffffffe02047812 */ /* 0x000fe200078ec0ff */
[----:B0-----:R-:W-:Y:S02]  /*0540*/  IMAD.MOV R15, RZ, RZ, -R10 ;  /* 0x000000ffff0f7224 */ /* 0x001fe400078e0a0a */
[----:B------:R-:W-:Y:S01]  /*0550*/  FMUL R10, R11, UR4 ;  /* 0x000000040b0a7c20 */ /* 0x000fe20008400000 */
[----:B------:R-:W-:Y:S01]  /*0560*/  SHF.R.S32.HI R2, RZ, 0x1f, R7 ;  /* 0x0000001fff027819 */ /* 0x000fe20000011407 */
[----:B------:R-:W-:Y:S01]  /*0570*/  UMOV UR4, 0x20 ;  /* 0x0000002000047882 */ /* 0x000fe20000000000 */
[----:B--2---:R-:W-:Y:S01]  /*0580*/  IMAD R12, R12, R15, UR8 ;  /* 0x000000080c0c7e24 */ /* 0x004fe2000f8e020f */
[----:B------:R-:W-:-:S04]  /*0590*/  @!UP0 UIADD3 UR4, -UR4, 0x100000, URZ ;  /* 0x0010000004048890 */ /* 0x000fc8000fffe13f */
[----:B------:R-:W-:Y:S02]  /*05a0*/  @!UP0 USHF.L.U32 UR5, UR4, 0xb, URZ ;  /* 0x0000000b04058899 */ /* 0x000fe4000800063f */
[----:B------:R-:W-:Y:S01]  /*05b0*/  @!UP0 USHF.L.U32 UR4, UR4, 0x1, URZ ;  /* 0x0000000104048899 */ /* 0x000fe2000800063f */
[C---:B------:R-:W-:Y:S01]  /*05c0*/  IMAD.IADD R11, R5.reuse, 0x1, -R4 ;  /* 0x00000001050b7824 */ /* 0x040fe200078e0a04 */
[----:B------:R-:W0:Y:S01]  /*05d0*/  F2I.U32.TRUNC.NTZ R10, R10 ;  /* 0x0000000a000a7305 */ /* 0x000e22000020f000 */
[----:B------:R-:W-:Y:S01]  /*05e0*/  LEA.HI R2, R2, R7, RZ, 0x2 ;  /* 0x0000000702027211 */ /* 0x000fe200078f10ff */
[----:B------:R-:W-:Y:S02]  /*05f0*/  IMAD.SHL.U32 R4, R5, 0x4, RZ ;  /* 0x0000000405047824 */ /* 0x000fe400078e00ff */
[----:B------:R-:W-:Y:S01]  /*0600*/  ISETP.NE.AND P2, PT, R11, R12, PT ;  /* 0x0000000c0b00720c */ /* 0x000fe20003f45270 */
[----:B-1----:R-:W-:Y:S01]  /*0610*/  @!UP0 ULEA UR6, UR7, UR6, 0x18 ;  /* 0x0000000607068291 */ /* 0x002fe2000f8ec03f */
[----:B------:R-:W-:Y:S01]  /*0620*/  LOP3.LUT R2, R2, 0xfffffffc, RZ, 0xc0, !PT ;  /* 0xfffffffc02027812 */ /* 0x000fe200078ec0ff */
[----:B------:R-:W-:Y:S01]  /*0630*/  VOTEU.ALL UP0, P0 ;  /* 0x00000000003f7886 */ /* 0x000fe20000000000 */
[----:B------:R-:W-:-:S02]  /*0640*/  LOP3.LUT R5, R5, 0xc, R4, 0x78, !PT ;  /* 0x0000000c05057812 */ /* 0x000fc400078e7804 */
[----:B------:R-:W-:Y:S01]  /*0650*/  LOP3.LUT P0, RZ, R6, 0x7, RZ, 0xc0, !PT ;  /* 0x0000000706ff7812 */ /* 0x000fe2000780c0ff */
[----:B------:R-:W-:Y:S02]  /*0660*/  IMAD.IADD R7, R7, 0x1, -R2 ;  /* 0x0000000107077824 */ /* 0x000fe400078e0a02 */
[----:B------:R-:W-:Y:S01]  /*0670*/  IMAD.MOV.U32 R6, RZ, RZ, 0x1 ;  /* 0x00000001ff067424 */ /* 0x000fe200078e00ff */
[----:B------:R-:W-:Y:S01]  /*0680*/  ISETP.LT.U32.AND P0, PT, R5, 0x4, !P0 ;  /* 0x000000040500780c */ /* 0x000fe20004701070 */
[----:B0-----:R-:W-:Y:S01]  /*0690*/  IMAD.MOV R20, RZ, RZ, -R10 ;  /* 0x000000ffff147224 */ /* 0x001fe200078e0a0a */
[----:B------:R-:W-:Y:S01]  /*06a0*/  ISETP.NE.AND P1, PT, R7, 0x3, PT ;  /* 0x000000030700780c */ /* 0x000fe20003f25270 */
[----:B------:R-:W0:Y:S02]  /*06b0*/  FENCE.VIEW.ASYNC.S ;  /* 0x00000000000073c6 */ /* 0x000e240000000000 */
[----:B0-----:R0:W1:Y:S01]  /*06c0*/  @!UP0 SYNCS.EXCH.64 URZ, [UR6+0x40], UR4 ;  /* 0x00004004063f85b2 */ /* 0x0010620008000100 */
[----:B------:R-:W-:Y:S01]  /*06d0*/  @P2 LEA.HI R2, R5, R5, RZ, 0x1 ;  /* 0x0000000505022211 */ /* 0x000fe200078f08ff */
[----:B-----5:R-:W-:Y:S01]  /*06e0*/  IMAD R11, R13, R20, R8 ;  /* 0x000000140d0b7224 */ /* 0x020fe200078e0208 */
[----:B------:R-:W-:-:S02]  /*06f0*/  ISETP.EQ.OR P1, PT, R7, RZ, !P1 ;  /* 0x000000ff0700720c */ /* 0x000fc40004f22670 */
[----:B------:R-:W-:Y:S02]  /*0700*/  @P2 SHF.R.S32.HI R2, RZ, 0x1, R2 ;  /* 0x00000001ff022819 */ /* 0x000fe40000011402 */
[----:B------:R-:W-:Y:S02]  /*0710*/  ISETP.EQ.AND P1, PT, R3, RZ, P1 ;  /* 0x000000ff0300720c */ /* 0x000fe40000f22270 */
[----:B------:R-:W-:Y:S02]  /*0720*/  @P2 ISETP.NE.AND P5, PT, R2, R11, PT ;  /* 0x0000000b0200220c */ /* 0x000fe40003fa5270 */
[----:B------:R-:W-:Y:S02]  /*0730*/  SEL R3, RZ, 0x1, !P0 ;  /* 0x00000001ff037807 */ /* 0x000fe40004000000 */
[----:B------:R-:W-:Y:S02]  /*0740*/  @P2 SEL R6, RZ, 0x1, P5 ;  /* 0x00000001ff062807 */ /* 0x000fe40002800000 */
[----:B------:R-:W-:Y:S01]  /*0750*/  SEL R4, RZ, 0x1, !P1 ;  /* 0x00000001ff047807 */ /* 0x000fe20004800000 */
[----:B------:R0:W2:Y:S01]  /*0760*/  @!UP1 SYNCS.EXCH.64 URZ, [UR6+0x48], UR4 ;  /* 0x00004804063f95b2 */ /* 0x0000a20008000100 */
[----:B------:R-:W-:Y:S01]  /*0770*/  LOP3.LUT R6, R6, R3, RZ, 0xc0, !PT ;  /* 0x0000000306067212 */ /* 0x000fe200078ec0ff */
[----:B------:R-:W-:Y:S01]  /*0780*/  NOP ;  /* 0x0000000000007918 */ /* 0x000fe20000000000 */
[----:B------:R-:W-:Y:S01]  /*0790*/  SEL R4, R4, 0x2, P6 ;  /* 0x0000000204047807 */ /* 0x000fe20003000000 */
[----:B------:R-:W-:Y:S06]  /*07a0*/  @!P3 BRA `(.L_x_3) ;  /* 0x000000000008b947 */ /* 0x000fec0003800000 */
[----:B-12-4-:R-:W-:Y:S01]  /*07b0*/  UCGABAR_ARV ;  /* 0x00000000000079c7 */ /* 0x016fe20008000000 */
[----:B------:R-:W-:Y:S05]  /*07c0*/  BRA `(.L_x_4) ;  /* 0x0000000000047947 */ /* 0x000fea0003800000 */
.L_x_3:
[----:B-12-4-:R-:W-:Y:S01]  /*07d0*/  NOP ;  /* 0x0000000000007918 */ /* 0x016fe20000000000 */
.L_x_4:
[----:B------:R-:W1:Y:S01]  /*07e0*/  LDC R2, c[0x0][0x65c] ;  /* 0x00019700ff027b82 */ /* 0x000e620000000800 */
[----:B------:R-:W-:Y:S01]  /*07f0*/  IMAD.MOV.U32 R3, RZ, RZ, RZ ;  /* 0x000000ffff037224 */ /* 0x000fe200078e00ff */
[----:B-1----:R-:W-:Y:S01]  /*0800*/  ISETP.NE.AND P2, PT, R2, 0x1, PT ;  /* 0x000000010200780c */ /* 0x002fe20003f45270 */
[----:B------:R-:W-:-:S12]  /*0810*/  IMAD.U32 R2, RZ, RZ, UR8 ;  /* 0x00000008ff027e24 */ /* 0x000fd8000f8e00ff */
[----:B------:R-:W1:Y:S01]  /*0820*/  @P2 LDC R15, c[0x0][0x10] ;  /* 0x00000400ff0f2b82 */ /* 0x000e620000000800 */
[----:B------:R-:W-:Y:S02]  /*0830*/  @P2 IMAD.MOV.U32 R9, RZ, RZ, RZ ;  /* 0x000000ffff092224 */ /* 0x000fe400078e00ff */
[----:B------:R-:W-:-:S05]  /*0840*/  @P2 IMAD.MOV.U32 R17, RZ, RZ, RZ ;  /* 0x000000ffff112224 */ /* 0x000fca00078e00ff */
[----:B------:R-:W2:Y:S01]  /*0850*/  @!P2 LDC R11, c[0x0][0xc] ;  /* 0x00000300ff0bab82 */ /* 0x000ea20000000800 */
[----:B-1----:R-:W-:-:S04]  /*0860*/  @P2 IMAD.WIDE.U32 R14, R15, UR8, R8 ;  /* 0x000000080f0e2c25 */ /* 0x002fc8000f8e0008 */
[----:B--2---:R-:W-:-:S04]  /*0870*/  @!P2 IMAD.WIDE.U32 R10, R8, R11, R2 ;  /* 0x0000000b080aa225 */ /* 0x004fc800078e0002 */
[----:B------:R-:W-:Y:S02]  /*0880*/  @P2 IMAD.MOV.U32 R2, RZ, RZ, R14 ;  /* 0x000000ffff022224 */ /* 0x000fe400078e000e */
[----:B------:R-:W-:Y:S02]  /*0890*/  @P2 IMAD.IADD R3, R15, 0x1, R17 ;  /* 0x000000010f032824 */ /* 0x000fe400078e0211 */
[----:B------:R-:W-:Y:S02]  /*08a0*/  @!P2 IMAD.MOV.U32 R2, RZ, RZ, R10 ;  /* 0x000000ffff02a224 */ /* 0x000fe400078e000a */
[----:B------:R-:W-:Y:S01]  /*08b0*/  @!P2 IMAD.MOV.U32 R3, RZ, RZ, R11 ;  /* 0x000000ffff03a224 */ /* 0x000fe200078e000b */
[----:B------:R-:W-:Y:S06]  /*08c0*/  @!P3 BRA `(.L_x_5) ;  /* 0x00000000000cb947 */ /* 0x000fec0003800000 */
[----:B------:R-:W-:Y:S01]  /*08d0*/  UCGABAR_WAIT ;  /* 0x0000000000007dc7 */ /* 0x000fe20008000000 */
[----:B------:R-:W-:Y:S01]  /*08e0*/  CCTL.IVALL ;  /* 0x00000000ff00798f */ /* 0x000fe20002000000 */
[----:B------:R-:W-:Y:S05]  /*08f0*/  BRA `(.L_x_6) ;  /* 0x0000000000047947 */ /* 0x000fea0003800000 */
.L_x_5:
[----:B------:R-:W-:Y:S06]  /*0900*/  BAR.SYNC.DEFER_BLOCKING 0x0 ;  /* 0x0000000000007b1d */ /* 0x000fec0000010000 */
.L_x_6:
[----:B------:R-:W-:Y:S05]  /*0910*/  @!P4 BRA `(.L_x_7) ;  /* 0x000000740018c947 */ /* 0x000fea0003800000 */
[----:B------:R-:W-:-:S13]  /*0920*/  ISETP.GT.U32.AND P0, PT, R16, 0x1, PT ;  /* 0x000000011000780c */ /* 0x000fda0003f04070 */
[----:B0-----:R-:W-:Y:S05]  /*0930*/  @P0 EXIT ;  /* 0x000000000000094d */ /* 0x001fea0003800000 */
[----:B------:R-:W-:Y:S01]  /*0940*/  ULDC.64 UR4, c[0x0][0x650] ;  /* 0x0001940000047ab9 */ /* 0x000fe20000000a00 */
[----:B------:R-:W-:Y:S01]  /*0950*/  PRMT R14, RZ, 0x7610, R14 ;  /* 0x00007610ff0e7816 */ /* 0x000fe2000000000e */
[----:B------:R-:W-:Y:S01]  /*0960*/  IMAD.MOV.U32 R10, RZ, RZ, -0x1 ;  /* 0xffffffffff0a7424 */ /* 0x000fe200078e00ff */
[----:B------:R-:W-:Y:S01]  /*0970*/  ISETP.GE.U32.AND P0, PT, R2, UR4, PT ;  /* 0x0000000402007c0c */ /* 0x000fe2000bf06070 */
[----:B------:R-:W-:Y:S02]  /*0980*/  IMAD.MOV.U32 R11, RZ, RZ, -0x1 ;  /* 0xffffffffff0b7424 */ /* 0x000fe400078e00ff */
[----:B------:R-:W-:Y:S01]  /*0990*/  IMAD.MOV.U32 R7, RZ, RZ, -0x1 ;  /* 0xffffffffff077424 */ /* 0x000fe200078e00ff */
[----:B------:R-:W-:-:S13]  /*09a0*/  ISETP.GE.U32.AND.EX P0, PT, R3, UR5, PT, P0 ;  /* 0x0000000503007c0c */ /* 0x000fda000bf06100 */
[----:B------:R-:W-:Y:S05]  /*09b0*/  @P0 BRA `(.L_x_8) ;  /* 0x0000000400280947 */ /* 0x000fea0003800000 */
[----:B------:R-:W0:Y:S01]  /*09c0*/  LDC.64 R22, c[0x0][0x628] ;  /* 0x00018a00ff167b82 */ /* 0x000e220000000a00 */
[----:B------:R-:W-:Y:S02]  /*09d0*/  IMAD.MOV.U32 R10, RZ, RZ, R2 ;  /* 0x000000ffff0a7224 */ /* 0x000fe400078e0002 */
[----:B------:R-:W-:-:S05]  /*09e0*/  IMAD.MOV.U32 R11, RZ, RZ, R3 ;  /* 0x000000ffff0b7224 */ /* 0x000fca00078e0003 */
[----:B------:R-:W1:Y:S08]  /*09f0*/  LDC R18, c[0x0][0x630] ;  /* 0x00018c00ff127b82 */ /* 0x000e700000000800 */
[----:B------:R-:W2:Y:S01]  /*0a00*/  LDC.64 R24, c[0x0][0x620] ;  /* 0x00018800ff187b82 */ /* 0x000ea20000000a00 */
[----:B0-----:R-:W-:-:S04]  /*0a10*/  ISETP.NE.U32.AND P0, PT, R22, RZ, PT ;  /* 0x000000ff1600720c */ /* 0x001fc80003f05070 */
[----:B------:R-:W-:-:S13]  /*0a20*/  ISETP.NE.AND.EX P0, PT, R23, RZ, PT, P0 ;  /* 0x000000ff1700720c */ /* 0x000fda0003f05300 */
[----:B-12---:R-:W-:Y:S05]  /*0a30*/  @!P0 BRA `(.L_x_9) ;  /* 0x0000000000288947 */ /* 0x006fea0003800000 */
[----:B------:R-:W0:Y:S02]  /*0a40*/  LDC R7, c[0x0][0x634] ;  /* 0x00018d00ff077b82 */ /* 0x000e240000000800 */
[----:B0-----:R-:W-:-:S05]  /*0a50*/  IADD3 R7, P0, R2, R7, RZ ;  /* 0x0000000702077210 */ /* 0x001fca0007f1e0ff */
[----:B------:R-:W-:-:S04]  /*0a60*/  IMAD.X R19, RZ, RZ, R3, P0 ;  /* 0x000000ffff137224 */ /* 0x000fc800000e0603 */
[----:B------:R-:W-:-:S04]  /*0a70*/  IMAD.WIDE.U32 R10, R19, R22, RZ ;  /* 0x00000016130a7225 */ /* 0x000fc800078e00ff */
[----:B------:R-:W-:-:S04]  /*0a80*/  IMAD.WIDE.U32 R14, P0, R7, R23, R10 ;  /* 0x00000017070e7225 */ /* 0x000fc8000780000a */
[----:B------:R-:W-:-:S04]  /*0a90*/  IMAD.WIDE.U32 R10, R7, R22, RZ ;  /* 0x00000016070a7225 */ /* 0x000fc800078e00ff */
[----:B------:R-:W-:Y:S01]  /*0aa0*/  IMAD.X R17, RZ, RZ, RZ, P0 ;  /* 0x000000ffff117224 */ /* 0x000fe200000e06ff */
[----:B------:R-:W-:Y:S01]  /*0ab0*/  IADD3 RZ, P0, R11, R14, RZ ;  /* 0x0000000e0bff7210 */ /* 0x000fe20007f1e0ff */
[----:B------:R-:W-:-:S04]  /*0ac0*/  IMAD.MOV.U32 R16, RZ, RZ, R15 ;  /* 0x000000ffff107224 */ /* 0x000fc800078e000f */
[----:B------:R-:W-:-:S08]  /*0ad0*/  IMAD.WIDE.U32.X R10, R19, R23, R16, P0 ;  /* 0x00000017130a7225 */ /* 0x000fd000000e0410 */
.L_x_9:
[----:B------:R-:W0:Y:S01]  /*0ae0*/  LDC.64 R26, c[0x0][0x640] ;  /* 0x00019000ff1a7b82 */ /* 0x000e220000000a00 */
[--C-:B------:R-:W-:Y:S01]  /*0af0*/  SHF.R.U64 R28, R10, R18, R11.reuse ;  /* 0x000000120a1c7219 */ /* 0x100fe2000000120b */
[----:B------:R-:W-:Y:S01]  /*0b00*/  IMAD R29, R13, R20, R8 ;  /* 0x000000140d1d7224 */ /* 0x000fe200078e0208 */
[----:B------:R-:W-:Y:S01]  /*0b10*/  SHF.R.U32.HI R7, RZ, R18, R11 ;  /* 0x00000012ff077219 */ /* 0x000fe2000001160b */
[----:B------:R-:W-:Y:S01]  /*0b20*/  IMAD.MOV.U32 R23, RZ, RZ, 0x1 ;  /* 0x00000001ff177424 */ /* 0x000fe200078e00ff */
[----:B------:R-:W-:-:S03]  /*0b30*/  IADD3 R9, P0, RZ, -R28, RZ ;  /* 0x8000001cff097210 */ /* 0x000fc60007f1e0ff */
[----:B------:R-:W1:Y:S02]  /*0b40*/  LDC R16, c[0x0][0x618] ;  /* 0x00018600ff107b82 */ /* 0x000e640000000800 */
[----:B------:R-:W-:Y:S02]  /*0b50*/  IMAD.X R7, RZ, RZ, ~R7, P0 ;  /* 0x000000ffff077224 */ /* 0x000fe400000e0e07 */
[----:B------:R-:W-:-:S04]  /*0b60*/  IMAD.WIDE.U32 R10, R9, R24, R2 ;  /* 0x00000018090a7225 */ /* 0x000fc800078e0002 */
[----:B------:R-:W2:Y:S01]  /*0b70*/  LDC R15, c[0x0][0x608] ;  /* 0x00018200ff0f7b82 */ /* 0x000ea20000000800 */
[----:B------:R-:W-:-:S04]  /*0b80*/  IMAD R14, R7, R24, RZ ;  /* 0x00000018070e7224 */ /* 0x000fc800078e02ff */
[----:B------:R-:W-:-:S03]  /*0b90*/  IMAD R7, R9, R25, R14 ;  /* 0x0000001909077224 */ /* 0x000fc600078e020e */
[----:B------:R-:W3:Y:S01]  /*0ba0*/  LDC R22, c[0x0][0x658] ;  /* 0x00019600ff167b82 */ /* 0x000ee20000000800 */
[----:B------:R-:W-:Y:S01]  /*0bb0*/  IMAD.IADD R7, R11, 0x1, R7 ;  /* 0x000000010b077824 */ /* 0x000fe200078e0207 */
[----:B0-----:R-:W-:-:S04]  /*0bc0*/  ISETP.NE.U32.AND P0, PT, R26, RZ, PT ;  /* 0x000000ff1a00720c */ /* 0x001fc80003f05070 */
[----:B------:R-:W-:Y:S02]  /*0bd0*/  ISETP.NE.AND.EX P0, PT, R27, RZ, PT, P0 ;  /* 0x000000ff1b00720c */ /* 0x000fe40003f05300 */
[----:B------:R-:W0:Y:S01]  /*0be0*/  LDC R18, c[0x0][0x600] ;  /* 0x00018000ff127b82 */ /* 0x000e220000000800 */
[-CC-:B-1----:R-:W-:Y:S02]  /*0bf0*/  SHF.R.U64 R19, R10, R16.reuse, R7.reuse ;  /* 0x000000100a137219 */ /* 0x182fe40000001207 */
[----:B------:R-:W-:Y:S01]  /*0c00*/  SHF.R.U32.HI R10, RZ, R16, R7 ;  /* 0x00000010ff0a7219 */ /* 0x000fe20000011607 */
[----:B------:R-:W-:-:S04]  /*0c10*/  IMAD.MOV.U32 R7, RZ, RZ, -0x1 ;  /* 0xffffffffff077424 */ /* 0x000fc800078e00ff */
[----:B------:R-:W1:Y:S01]  /*0c20*/  LDC R21, c[0x0][0x648] ;  /* 0x00019200ff157b82 */ /* 0x000e620000000800 */
[-CC-:B--2---:R-:W-:Y:S02]  /*0c30*/  SHF.R.U64 R16, R19, R15.reuse, R10.reuse ;  /* 0x0000000f13107219 */ /* 0x184fe4000000120a */
[----:B------:R-:W-:-:S05]  /*0c40*/  SHF.R.U32.HI R9, RZ, R15, R10 ;  /* 0x0000000fff097219 */ /* 0x000fca000001160a */
[----:B------:R-:W2:Y:S01]  /*0c50*/  LDC R24, c[0x0][0x638] ;  /* 0x00018e00ff187b82 */ /* 0x000ea20000000800 */
[-CC-:B---3--:R-:W-:Y:S02]  /*0c60*/  SHF.R.U64 R20, R16, R22.reuse, R9.reuse ;  /* 0x0000001610147219 */ /* 0x188fe40000001209 */
[-C--:B------:R-:W-:Y:S02]  /*0c70*/  SHF.L.U32 R7, R7, R22.reuse, RZ ;  /* 0x0000001607077219 */ /* 0x080fe400000006ff */
[----:B------:R-:W-:Y:S01]  /*0c80*/  SHF.R.U32.HI R9, RZ, R22, R9 ;  /* 0x00000016ff097219 */ /* 0x000fe20000011609 */
[----:B------:R-:W-:Y:S01]  /*0c90*/  IMAD.MOV.U32 R8, RZ, RZ, R20 ;  /* 0x000000ffff087224 */ /* 0x000fe200078e0014 */
[----:B------:R-:W-:Y:S01]  /*0ca0*/  LOP3.LUT R13, RZ, R7, RZ, 0x33, !PT ;  /* 0x00000007ff0d7212 */ /* 0x000fe200078e33ff */
[----:B------:R-:W3:Y:S01]  /*0cb0*/  LDC R25, c[0x0][0x610] ;  /* 0x00018400ff197b82 */ /* 0x000ee20000000800 */
[----:B------:R-:W-:Y:S05]  /*0cc0*/  @!P0 BRA `(.L_x_10) ;  /* 0x0000000000288947 */ /* 0x000fea0003800000 */
[----:B------:R-:W4:Y:S02]  /*0cd0*/  LDC R7, c[0x0][0x64c] ;  /* 0x00019300ff077b82 */ /* 0x000f240000000800 */
[----:B----4-:R-:W-:-:S05]  /*0ce0*/  IADD3 R7, P0, R20, R7, RZ ;  /* 0x0000000714077210 */ /* 0x010fca0007f1e0ff */
        /* <DEDUP_REMOVED lines=8> */
.L_x_10:
[----:B-1----:R-:W-:Y:S01]  /*0d70*/  SHF.R.U64 R9, R8, R21, R9 ;  /* 0x0000001508097219 */ /* 0x002fe20000001209 */
[----:B0-----:R-:W-:Y:S01]  /*0d80*/  VIADD R10, R18, 0xffffffff ;  /* 0xffffffff120a7836 */ /* 0x001fe20000000000 */
[----:B------:R-:W-:Y:S01]  /*0d90*/  SHF.L.U32 R7, R23, R22, RZ ;  /* 0x0000001617077219 */ /* 0x000fe200000006ff */
[----:B------:R-:W-:Y:S01]  /*0da0*/  IMAD.MOV.U32 R14, RZ, RZ, 0x1 ;  /* 0x00000001ff0e7424 */ /* 0x000fe200078e00ff */
[----:B------:R-:W-:Y:S01]  /*0db0*/  LOP3.LUT R8, R16, R13, RZ, 0xc0, !PT ;  /* 0x0000000d10087212 */ /* 0x000fe200078ec0ff */
[----:B------:R-:W-:Y:S01]  /*0dc0*/  IMAD.MOV R11, RZ, RZ, -R9 ;  /* 0x000000ffff0b7224 */ /* 0x000fe200078e0a09 */
[----:B------:R-:W-:Y:S02]  /*0dd0*/  SEL R12, R12, R29, !P2 ;  /* 0x0000001d0c0c7207 */ /* 0x000fe40005000000 */
[----:B------:R-:W-:Y:S01]  /*0de0*/  LOP3.LUT R10, R19, R10, RZ, 0xc0, !PT ;  /* 0x0000000a130a7212 */ /* 0x000fe200078ec0ff */
[----:B------:R-:W-:Y:S02]  /*0df0*/  IMAD R9, R7, R9, R8 ;  /* 0x0000000907097224 */ /* 0x000fe400078e0208 */
[----:B--2---:R-:W-:-:S02]  /*0e00*/  IMAD R7, R11, R24, R20 ;  /* 0x000000180b077224 */ /* 0x004fc400078e0214 */
[----:B---3--:R-:W-:Y:S02]  /*0e10*/  IMAD R12, R9, R25, R12 ;  /* 0x00000019090c7224 */ /* 0x008fe400078e020c */
[----:B------:R-:W-:-:S05]  /*0e20*/  IMAD R7, R7, R18, R10 ;  /* 0x0000001207077224 */ /* 0x000fca00078e020a */
[----:B------:R-:W-:Y:S02]  /*0e30*/  SEL R11, R7, R12, !P2 ;  /* 0x0000000c070b7207 */ /* 0x000fe40005000000 */
[----:B------:R-:W-:Y:S01]  /*0e40*/  SEL R10, R12, R7, !P2 ;  /* 0x000000070c0a7207 */ /* 0x000fe20005000000 */
[----:B------:R-:W-:-:S07]  /*0e50*/  IMAD.MOV.U32 R7, RZ, RZ, R28 ;  /* 0x000000ffff077224 */ /* 0x000fce00078e001c */
.L_x_8:
[----:B------:R-:W-:-:S08]  /*0e60*/  NOP ;  /* 0x0000000000007918 */ /* 0x000fd00000000000 */
[----:B------:R-:W0:Y:S02]  /*0e70*/  USETMAXREG.TRY_ALLOC.CTAPOOL UP0, 0xe8 ;  /* 0x000000e8000079c8 */ /* 0x000e240008000600 */
[----:B0-----:R-:W-:-:S13]  /*0e80*/  PLOP3.LUT P0, PT, PT, PT, UP0, 0x80, 0x0 ;  /* 0x000000000000781c */ /* 0x001fda0003f0f008 */
[----:B------:R-:W-:Y:S05]  /*0e90*/  @!P0 BRA `(.L_x_8) ;  /* 0xfffffffc00f08947 */ /* 0x000fea000383ffff */
[----:B------:R-:W-:Y:S01]  /*0ea0*/  ULDC.64 UR4, c[0x0][0x598] ;  /* 0x0001660000047ab9 */ /* 0x000fe20000000a00 */
[----:B------:R-:W-:Y:S01]  /*0eb0*/  ULDC.64 UR18, c[0x0][0x208] ;  /* 0x0000820000127ab9 */ /* 0x000fe20000000a00 */
[----:B------:R-:W-:-:S04]  /*0ec0*/  ISETP.NE.U32.AND P0, PT, RZ, UR4, PT ;  /* 0x00000004ff007c0c */ /* 0x000fc8000bf05070 */
[----:B------:R-:W-:-:S13]  /*0ed0*/  ISETP.NE.AND.EX P0, PT, RZ, UR5, PT, P0 ;  /* 0x00000005ff007c0c */ /* 0x000fda000bf05300 */
[----:B------:R-:W-:Y:S05]  /*0ee0*/  @!P0 BRA `(.L_x_11) ;  /* 0x00000000001c8947 */ /* 0x000fea0003800000 */
[----:B------:R-:W0:Y:S02]  /*0ef0*/  LDC.64 R8, c[0x0][0x598] ;  /* 0x00016600ff087b82 */ /* 0x000e240000000a00 */
[----:B0-----:R-:W2:Y:S02]  /*0f00*/  LDG.E.64 R8, desc[UR18][R8.64] ;  /* 0x0000001208087981 */ /* 0x001ea4000c1e1b00 */
[----:B--2---:R-:W-:-:S04]  /*0f10*/  ISETP.NE.U32.AND P0, PT, R8, RZ, PT ;  /* 0x000000ff0800720c */ /* 0x004fc80003f05070 */
[----:B------:R-:W-:-:S13]  /*0f20*/  ISETP.NE.AND.EX P0, PT, R9, RZ, PT, P0 ;  /* 0x000000ff0900720c */ /* 0x000fda0003f05300 */
[----:B------:R-:W-:Y:S05]  /*0f30*/  @!P0 BRA `(.L_x_11) ;  /* 0x0000000000088947 */ /* 0x000fea0003800000 */
[----:B------:R0:W5:Y:S01]  /*0f40*/  LD.E R8, desc[UR18][R8.64] ;  /* 0x0000001208087980 */ /* 0x000162000c101900 */
[----:B------:R-:W-:Y:S05]  /*0f50*/  BRA `(.L_x_12) ;  /* 0x0000000000207947 */ /* 0x000fea0003800000 */
.L_x_11:
[----:B------:R-:W-:Y:S02]  /*0f60*/  ULDC.64 UR4, c[0x0][0x588] ;  /* 0x0001620000047ab9 */ /* 0x000fe40000000a00 */
[----:B------:R-:W-:-:S04]  /*0f70*/  ISETP.NE.U32.AND P0, PT, RZ, UR4, PT ;  /* 0x00000004ff007c0c */ /* 0x000fc8000bf05070 */
[----:B------:R-:W-:-:S13]  /*0f80*/  ISETP.NE.AND.EX P0, PT, RZ, UR5, PT, P0 ;  /* 0x00000005ff007c0c */ /* 0x000fda000bf05300 */
[----:B------:R-:W-:Y:S05]  /*0f90*/  @!P0 BRA `(.L_x_13) ;  /* 0x00000000000c8947 */ /* 0x000fea0003800000 */
[----:B------:R-:W0:Y:S02]  /*0fa0*/  LDC.64 R8, c[0x0][0x588] ;  /* 0x00016200ff087b82 */ /* 0x000e240000000a00 */
[----:B0-----:R1:W5:Y:S01]  /*0fb0*/  LDG.E R8, desc[UR18][R8.64] ;  /* 0x0000001208087981 */ /* 0x001362000c1e1900 */
[----:B------:R-:W-:Y:S05]  /*0fc0*/  BRA `(.L_x_12) ;  /* 0x0000000000047947 */ /* 0x000fea0003800000 */
.L_x_13:
[----:B------:R-:W2:Y:S02]  /*0fd0*/  LDC R8, c[0x0][0x580] ;  /* 0x00016000ff087b82 */ /* 0x000ea40000000800 */
.L_x_12:
[----:B------:R-:W-:Y:S02]  /*0fe0*/  ULDC.64 UR4, c[0x0][0x5a0] ;  /* 0x0001680000047ab9 */ /* 0x000fe40000000a00 */
[----:B------:R-:W-:-:S04]  /*0ff0*/  ISETP.NE.U32.AND P0, PT, RZ, UR4, PT ;  /* 0x00000004ff007c0c */ /* 0x000fc8000bf05070 */
[----:B------:R-:W-:-:S13]  /*1000*/  ISETP.NE.AND.EX P0, PT, RZ, UR5, PT, P0 ;  /* 0x00000005ff007c0c */ /* 0x000fda000bf05300 */
[----:B------:R-:W-:Y:S05]  /*1010*/  @!P0 BRA `(.L_x_14) ;  /* 0x00000000001c8947 */ /* 0x000fea0003800000 */
[----:B------:R-:W3:Y:S02]  /*1020*/  LDC.64 R12, c[0x0][0x5a0] ;  /* 0x00016800ff0c7b82 */ /* 0x000ee40000000a00 */
[----:B---3--:R-:W3:Y:S02]  /*1030*/  LDG.E.64 R12, desc[UR18][R12.64] ;  /* 0x000000120c0c7981 */ /* 0x008ee4000c1e1b00 */
[----:B---3--:R-:W-:-:S04]  /*1040*/  ISETP.NE.U32.AND P0, PT, R12, RZ, PT ;  /* 0x000000ff0c00720c */ /* 0x008fc80003f05070 */
[----:B------:R-:W-:-:S13]  /*1050*/  ISETP.NE.AND.EX P0, PT, R13, RZ, PT, P0 ;  /* 0x000000ff0d00720c */ /* 0x000fda0003f05300 */
[----:B------:R-:W-:Y:S05]  /*1060*/  @!P0 BRA `(.L_x_14) ;  /* 0x0000000000088947 */ /* 0x000fea0003800000 */
[----:B01----:R0:W5:Y:S01]  /*1070*/  LD.E R9, desc[UR18][R12.64] ;  /* 0x000000120c097980 */ /* 0x003162000c101900 */
[----:B------:R-:W-:Y:S05]  /*1080*/  BRA `(.L_x_15) ;  /* 0x0000000000207947 */ /* 0x000fea0003800000 */
.L_x_14:
[----:B------:R-:W-:Y:S02]  /*1090*/  ULDC.64 UR4, c[0x0][0x590] ;  /* 0x0001640000047ab9 */ /* 0x000fe40000000a00 */
[----:B------:R-:W-:-:S04]  /*10a0*/  ISETP.NE.U32.AND P0, PT, RZ, UR4, PT ;  /* 0x00000004ff007c0c */ /* 0x000fc8000bf05070 */
[----:B------:R-:W-:-:S13]  /*10b0*/  ISETP.NE.AND.EX P0, PT, RZ, UR5, PT, P0 ;  /* 0x00000005ff007c0c */ /* 0x000fda000bf05300 */
[----:B------:R-:W-:Y:S05]  /*10c0*/  @!P0 BRA `(.L_x_16) ;  /* 0x00000000000c8947 */ /* 0x000fea0003800000 */
[----:B------:R-:W0:Y:S02]  /*10d0*/  LDC.64 R12, c[0x0][0x590] ;  /* 0x00016400ff0c7b82 */ /* 0x000e240000000a00 */
[----:B01----:R1:W5:Y:S01]  /*10e0*/  LDG.E R9, desc[UR18][R12.64] ;  /* 0x000000120c097981 */ /* 0x003362000c1e1900 */
[----:B------:R-:W-:Y:S05]  /*10f0*/  BRA `(.L_x_15) ;  /* 0x0000000000047947 */ /* 0x000fea0003800000 */
.L_x_16:
[----:B01----:R-:W3:Y:S02]  /*1100*/  LDC R9, c[0x0][0x584] ;  /* 0x00016100ff097b82 */ /* 0x003ee40000000800 */
.L_x_15:
[----:B------:R-:W-:-:S13]  /*1110*/  LOP3.LUT P0, RZ, R14, 0xff, RZ, 0xc0, !PT ;  /* 0x000000ff0eff7812 */ /* 0x000fda000780c0ff */
[----:B------:R-:W-:Y:S05]  /*1120*/  @!P0 EXIT ;  /* 0x000000000000894d */ /* 0x000fea0003800000 */
[----:B------:R-:W-:Y:S01]  /*1130*/  ULDC UR4, c[0x0][0x28c] ;  /* 0x0000a30000047ab9 */ /* 0x000fe20000000800 */
[----:B------:R-:W-:Y:S01]  /*1140*/  LOP3.LUT R142, R4, 0x1, RZ, 0xfc, !PT ;  /* 0x00000001048e7812 */ /* 0x000fe200078efcff */
[----:B------:R-:W-:-:S04]  /*1150*/  UIADD3 UR4, UR4, 0x1f, URZ ;  /* 0x0000001f04047890 */ /* 0x000fc8000fffe03f */
[----:B------:R-:W-:-:S04]  /*1160*/  USHF.R.S32.HI UR5, URZ, 0x1f, UR4 ;  /* 0x0000001f3f057899 */ /* 0x000fc80008011404 */
[----:B------:R-:W-:-:S03]  /*1170*/  ULEA.HI UR5, UR5, UR4, URZ, 0x5 ;  /* 0x0000000405057291 */ /* 0x000fc6000f8f283f */
[----:B------:R-:W-:Y:S01]  /*1180*/  UMOV UR4, URZ ;  /* 0x0000003f00047c82 */ /* 0x000fe20008000000 */
[----:B------:R-:W-:-:S03]  /*1190*/  USHF.R.S32.HI UR9, URZ, 0x5, UR5 ;  /* 0x000000053f097899 */ /* 0x000fc60008011405 */
[----:B------:R-:W-:-:S09]  /*11a0*/  UMOV UR5, URZ ;  /* 0x0000003f00057c82 */ /* 0x000fd20008000000 */
.L_x_171:
[----:B01----:R-:W-:Y:S01]  /*11b0*/  LOP3.LUT R12, R0, 0x80, RZ, 0xc0, !PT ;  /* 0x00000080000c7812 */ /* 0x003fe200078ec0ff */
[----:B------:R-:W0:Y:S01]  /*11c0*/  S2UR UR13, SR_CgaCtaId ;  /* 0x00000000000d79c3 */ /* 0x000e220000008800 */
[----:B------:R-:W-:Y:S01]  /*11d0*/  UMOV UR12, 0x400 ;  /* 0x00000400000c7882 */ /* 0x000fe20000000000 */
[----:B------:R-:W-:Y:S01]  /*11e0*/  UMOV UR6, URZ ;  /* 0x0000003f00067c82 */ /* 0x000fe20008000000 */
[----:B------:R-:W-:Y:S01]  /*11f0*/  SHF.R.U32.HI R12, RZ, 0x7, R12 ;  /* 0x00000007ff0c7819 */ /* 0x000fe2000001160c */
[----:B------:R-:W-:Y:S01]  /*1200*/  UMOV UR7, URZ ;  /* 0x0000003f00077c82 */ /* 0x000fe20008000000 */
[----:B------:R-:W-:Y:S01]  /*1210*/  UMOV UR16, UR5 ;  /* 0x0000000500107c82 */ /* 0x000fe20008000000 */
[----:B------:R-:W-:Y:S02]  /*1220*/  CS2R R16, SRZ ;  /* 0x0000000000107805 */ /* 0x000fe4000001ff00 */
[----:B------:R-:W-:Y:S01]  /*1230*/  CS2R R14, SRZ ;  /* 0x00000000000e7805 */ /* 0x000fe2000001ff00 */
[----:B------:R-:W1:Y:S01]  /*1240*/  LDC R13, c[0x0][0x28c] ;  /* 0x0000a300ff0d7b82 */ /* 0x000e620000000800 */
[----:B------:R-:W4:Y:S01]  /*1250*/  SHFL.IDX PT, R12, R12, RZ, 0x1f ;  /* 0x00001fff0c0c7589 */ /* 0x000f2200000e0000 */
[----:B------:R-:W-:-:S02]  /*1260*/  CS2R R18, SRZ ;  /* 0x0000000000127805 */ /* 0x000fc4000001ff00 */
[----:B------:R-:W-:Y:S02]  /*1270*/  CS2R R20, SRZ ;  /* 0x0000000000147805 */ /* 0x000fe4000001ff00 */
[----:B------:R-:W-:Y:S02]  /*1280*/  CS2R R22, SRZ ;  /* 0x0000000000167805 */ /* 0x000fe4000001ff00 */
[----:B------:R-:W-:Y:S02]  /*1290*/  CS2R R88, SRZ ;  /* 0x0000000000587805 */ /* 0x000fe4000001ff00 */
[----:B------:R-:W-:Y:S02]  /*12a0*/  CS2R R90, SRZ ;  /* 0x00000000005a7805 */ /* 0x000fe4000001ff00 */
[----:B------:R-:W-:Y:S02]  /*12b0*/  CS2R R94, SRZ ;  /* 0x00000000005e7805 */ /* 0x000fe4000001ff00 */
        /* <DEDUP_REMOVED lines=16> */
[----:B-1----:R-:W-:Y:S02]  /*13c0*/  ISETP.GE.AND P0, PT, R13, 0x1, PT ;  /* 0x000000010d00780c */ /* 0x002fe40003f06270 */
[----:B------:R-:W-:Y:S02]  /*13d0*/  CS2R R126, SRZ ;  /* 0x00000000007e7805 */ /* 0x000fe4000001ff00 */
[----:B----4-:R-:W-:-:S02]  /*13e0*/  R2UR UR8, R12 ;  /* 0x000000000c0872ca */ /* 0x010fc400000e0000 */
[----:B------:R-:W-:Y:S02]  /*13f0*/  CS2R R128, SRZ ;  /* 0x0000000000807805 */ /* 0x000fe4000001ff00 */
[----:B------:R-:W-:Y:S02]  /*1400*/  CS2R R130, SRZ ;  /* 0x0000000000827805 */ /* 0x000fe4000001ff00 */
[----:B------:R-:W-:Y:S02]  /*1410*/  CS2R R132, SRZ ;  /* 0x0000000000847805 */ /* 0x000fe4000001ff00 */
[----:B------:R-:W-:Y:S02]  /*1420*/  CS2R R134, SRZ ;  /* 0x0000000000867805 */ /* 0x000fe4000001ff00 */
[----:B------:R-:W-:Y:S02]  /*1430*/  CS2R R136, SRZ ;  /* 0x0000000000887805 */ /* 0x000fe4000001ff00 */
[----:B------:R-:W-:Y:S01]  /*1440*/  CS2R R138, SRZ ;  /* 0x00000000008a7805 */ /* 0x000fe2000001ff00 */
[----:B------:R-:W-:Y:S01]  /*1450*/  IMAD.MOV.U32 R141, RZ, RZ, RZ ;  /* 0x000000ffff8d7224 */ /* 0x000fe200078e00ff */
[----:B------:R-:W-:Y:S01]  /*1460*/  CS2R R24, SRZ ;  /* 0x0000000000187805 */ /* 0x000fe2000001ff00 */
[----:B------:R-:W-:Y:S01]  /*1470*/  IMAD.MOV.U32 R143, RZ, RZ, RZ ;  /* 0x000000ffff8f7224 */ /* 0x000fe200078e00ff */
[----:B---3--:R-:W-:Y:S01]  /*1480*/  CS2R R26, SRZ ;  /* 0x00000000001a7805 */ /* 0x008fe2000001ff00 */
[----:B------:R-:W-:Y:S01]  /*1490*/  IMAD.U32 R144, RZ, RZ, UR4 ;  /* 0x00000004ff907e24 */ /* 0x000fe2000f8e00ff */
[----:B------:R-:W-:Y:S01]  /*14a0*/  CS2R R28, SRZ ;  /* 0x00000000001c7805 */ /* 0x000fe2000001ff00 */
[----:B------:R-:W-:Y:S01]  /*14b0*/  ULEA.HI UR10, UR8, UR8, URZ, 0x1 ;  /* 0x00000008080a7291 */ /* 0x000fe2000f8f083f */
[----:B------:R-:W-:-:S02]  /*14c0*/  CS2R R30, SRZ ;  /* 0x00000000001e7805 */ /* 0x000fc4000001ff00 */
[----:B------:R-:W-:Y:S02]  /*14d0*/  CS2R R32, SRZ ;  /* 0x0000000000207805 */ /* 0x000fe4000001ff00 */
[----:B------:R-:W-:Y:S01]  /*14e0*/  CS2R R34, SRZ ;  /* 0x0000000000227805 */ /* 0x000fe2000001ff00 */
[----:B------:R-:W-:Y:S01]  /*14f0*/  ULOP3.LUT UR11, UR10, 0x1ffffe, URZ, 0xc0, !UPT ;  /* 0x001ffffe0a0b7892 */ /* 0x000fe2000f8ec03f */
[----:B------:R-:W-:Y:S01]  /*1500*/  CS2R R36, SRZ ;  /* 0x0000000000247805 */ /* 0x000fe2000001ff00 */
[----:B0-----:R-:W-:Y:S01]  /*1510*/  ULEA UR10, UR13, UR12, 0x18 ;  /* 0x0000000c0d0a7291 */ /* 0x001fe2000f8ec03f */
[----:B------:R-:W-:Y:S01]  /*1520*/  CS2R R38, SRZ ;  /* 0x0000000000267805 */ /* 0x000fe2000001ff00 */
[----:B------:R-:W-:Y:S01]  /*1530*/  UIADD3 UR11, UR8, -UR11, URZ ;  /* 0x8000000b080b7290 */ /* 0x000fe2000fffe03f */
[----:B------:R-:W-:Y:S02]  /*1540*/  CS2R R40, SRZ ;  /* 0x0000000000287805 */ /* 0x000fe4000001ff00 */
[----:B------:R-:W-:Y:S01]  /*1550*/  CS2R R42, SRZ ;  /* 0x00000000002a7805 */ /* 0x000fe2000001ff00 */
[----:B------:R-:W-:Y:S01]  /*1560*/  UMOV UR8, URZ ;  /* 0x0000003f00087c82 */ /* 0x000fe20008000000 */
[----:B------:R-:W-:Y:S01]  /*1570*/  ULEA UR11, UR11, UR10, 0xb ;  /* 0x0000000a0b0b7291 */ /* 0x000fe2000f8e583f */
[----:B------:R-:W-:-:S02]  /*1580*/  CS2R R44, SRZ ;  /* 0x00000000002c7805 */ /* 0x000fc4000001ff00 */
[----:B------:R-:W-:Y:S02]  /*1590*/  CS2R R46, SRZ ;  /* 0x00000000002e7805 */ /* 0x000fe4000001ff00 */
[----:B------:R-:W-:Y:S01]  /*15a0*/  CS2R R48, SRZ ;  /* 0x0000000000307805 */ /* 0x000fe2000001ff00 */
[----:B------:R-:W-:Y:S01]  /*15b0*/  UIADD3 UR11, UR11, 0x100, URZ ;  /* 0x000001000b0b7890 */ /* 0x000fe2000fffe03f */
[----:B------:R-:W-:Y:S02]  /*15c0*/  CS2R R50, SRZ ;  /* 0x0000000000327805 */ /* 0x000fe4000001ff00 */
[----:B------:R-:W-:Y:S02]  /*15d0*/  CS2R R52, SRZ ;  /* 0x0000000000347805 */ /* 0x000fe4000001ff00 */
[----:B------:R-:W-:Y:S01]  /*15e0*/  CS2R R54, SRZ ;  /* 0x0000000000367805 */ /* 0x000fe2000001ff00 */
[----:B------:R-:W-:Y:S01]  /*15f0*/  USHF.R.U32.HI UR11, URZ, 0x4, UR11 ;  /* 0x000000043f0b7899 */ /* 0x000fe2000801160b */
[----:B------:R-:W-:-:S02]  /*1600*/  CS2R R56, SRZ ;  /* 0x0000000000387805 */ /* 0x000fc4000001ff00 */
[----:B------:R-:W-:Y:S02]  /*1610*/  CS2R R58, SRZ ;  /* 0x00000000003a7805 */ /* 0x000fe4000001ff00 */
[----:B------:R-:W-:Y:S01]  /*1620*/  CS2R R60, SRZ ;  /* 0x00000000003c7805 */ /* 0x000fe2000001ff00 */
[----:B------:R-:W-:Y:S01]  /*1630*/  ULOP3.LUT UR11, UR11, 0x3fff, URZ, 0xc0, !UPT ;  /* 0x00003fff0b0b7892 */ /* 0x000fe2000f8ec03f */
        /* <DEDUP_REMOVED lines=12> */
[----:B------:R-:W-:Y:S01]  /*1700*/  CS2R R86, SRZ ;  /* 0x0000000000567805 */ /* 0x000fe2000001ff00 */
[----:B------:R-:W-:Y:S06]  /*1710*/  @!P0 BRA `(.L_x_17) ;  /* 0x00000008001c8947 */ /* 0x000fec0003800000 */
[----:B------:R-:W-:-:S13]  /*1720*/  ISETP.NE.AND P1, PT, R142, 0x3, PT ;  /* 0x000000038e00780c */ /* 0x000fda0003f25270 */
[----:B------:R-:W-:Y:S05]  /*1730*/  @!P1 BRA `(.L_x_18) ;  /* 0x0000000000049947 */ /* 0x000fea0003800000 */
[----:B------:R-:W-:Y:S01]  /*1740*/  BPT.TRAP 0x1 ;  /* 0x000000040000795c */ /* 0x000fe20000300000 */
.L_x_18:
[----:B------:R-:W-:Y:S01]  /*1750*/  ULEA UR6, UR5, UR10, 0x3 ;  /* 0x0000000a05067291 */ /* 0x000fe2000f8e183f */
[----:B------:R-:W-:-:S05]  /*1760*/  IMAD.U32 R12, RZ, RZ, UR4 ;  /* 0x00000004ff0c7e24 */ /* 0x000fca000f8e00ff */
[----:B------:R-:W-:-:S04]  /*1770*/  SHF.L.U32 R12, R12, 0x1f, RZ ;  /* 0x0000001f0c0c7819 */ /* 0x000fc800000006ff */
[----:B------:R0:W1:Y:S01]  /*1780*/  SYNCS.PHASECHK.TRANS64.TRYWAIT P0, [UR6], R12 ;  /* 0x0000000cff0075a7 */ /* 0x0000620008000146 */
[----:B------:R-:W-:Y:S05]  /*1790*/  @!P1 BRA `(.L_x_19) ;  /* 0x0000000000049947 */ /* 0x000fea0003800000 */
[----:B------:R-:W-:Y:S01]  /*17a0*/  BPT.TRAP 0x1 ;  /* 0x000000040000795c */ /* 0x000fe20000300000 */
.L_x_19:
[----:B-1----:R-:W-:Y:S05]  /*17b0*/  @P0 BRA `(.L_x_20) ;  /* 0x0000000000080947 */ /* 0x002fea0003800000 */
[----:B------:R-:W1:Y:S02]  /*17c0*/  SYNCS.PHASECHK.TRANS64.TRYWAIT P0, [UR6], R12 ;  /* 0x0000000cff0075a7 */ /* 0x000e640008000146 */
[----:B-1----:R-:W-:Y:S05]  /*17d0*/  @!P0 BRA `(.L_x_21) ;  /* 0x0000007800dc8947 */ /* 0x002fea0003800000 */
.L_x_20:
[----:B------:R-:W-:Y:S01]  /*17e0*/  UIADD3 UR6, UR10, 0x3100, URZ ;  /* 0x000031000a067890 */ /* 0x000fe2000fffe03f */
[----:B------:R-:W-:Y:S01]  /*17f0*/  WARPGROUP.ARRIVE ;  /* 0x00000000000079c5 */ /* 0x000fe20000000000 */
[----:B------:R-:W-:Y:S01]  /*1800*/  ULDC UR7, c[0x0][0x50c] ;  /* 0x0001430000077ab9 */ /* 0x000fe20000000800 */
[----:B------:R-:W-:Y:S01]  /*1810*/  ULOP3.LUT UR12, UR11, 0x10000, URZ, 0xfc, !UPT ;  /* 0x000100000b0c7892 */ /* 0x000fe2000f8efc3f */
[----:B------:R-:W-:Y:S01]  /*1820*/  CS2R R16, SRZ ;  /* 0x0000000000107805 */ /* 0x000fe2000001ff00 */
[----:B------:R-:W-:Y:S01]  /*1830*/  UISETP.NE.AND UP0, UPT, UR7, 0x1, UPT ;  /* 0x000000010700788c */ /* 0x000fe2000bf05270 */
[----:B------:R-:W-:Y:S01]  /*1840*/  CS2R R14, SRZ ;  /* 0x00000000000e7805 */ /* 0x000fe2000001ff00 */
[----:B------:R-:W-:Y:S01]  /*1850*/  USHF.R.U32.HI UR6, URZ, 0x4, UR6 ;  /* 0x000000043f067899 */ /* 0x000fe20008011606 */
[----:B------:R-:W-:Y:S01]  /*1860*/  CS2R R18, SRZ ;  /* 0x0000000000127805 */ /* 0x000fe2000001ff00 */
[----:B------:R-:W-:Y:S01]  /*1870*/  USEL UR7, URZ, 0x1, UP0 ;  /* 0x000000013f077887 */ /* 0x000fe20008000000 */
[----:B------:R-:W-:Y:S01]  /*1880*/  CS2R R20, SRZ ;  /* 0x0000000000147805 */ /* 0x000fe2000001ff00 */
[----:B------:R-:W-:Y:S01]  /*1890*/  ULOP3.LUT UR6, UR6, 0x3fff, URZ, 0xc0, !UPT ;  /* 0x00003fff06067892 */ /* 0x000fe2000f8ec03f */
[----:B------:R-:W-:Y:S01]  /*18a0*/  CS2R R22, SRZ ;  /* 0x0000000000167805 */ /* 0x000fe2000001ff00 */
[----:B------:R-:W-:Y:S01]  /*18b0*/  ULEA UR12, UR5, UR12, 0x8 ;  /* 0x0000000c050c7291 */ /* 0x000fe2000f8e403f */
[----:B------:R-:W-:Y:S01]  /*18c0*/  CS2R R88, SRZ ;  /* 0x0000000000587805 */ /* 0x000fe2000001ff00 */
[----:B------:R-:W-:Y:S01]  /*18d0*/  ULOP3.LUT UR6, UR6, 0x10000, URZ, 0xfc, !UPT ;  /* 0x0001000006067892 */ /* 0x000fe2000f8efc3f */
[----:B------:R-:W-:Y:S01]  /*18e0*/  ISETP.NE.AND P0, PT, RZ, UR7, PT ;  /* 0x00000007ff007c0c */ /* 0x000fe2000bf05270 */
[----:B------:R-:W-:Y:S01]  /*18f0*/  UMOV UR13, 0xc0000010 ;  /* 0xc0000010000d7882 */ /* 0x000fe20000000000 */
[----:B------:R-:W-:Y:S01]  /*1900*/  UMOV UR15, 0xc0000010 ;  /* 0xc0000010000f7882 */ /* 0x000fe20000000000 */
[----:B------:R-:W-:Y:S01]  /*1910*/  ULEA UR14, UR5, UR6, 0x8 ;  /* 0x00000006050e7291 */ /* 0x000fe2000f8e403f */
[----:B------:R-:W-:-:S02]  /*1920*/  CS2R R90, SRZ ;  /* 0x00000000005a7805 */ /* 0x000fc4000001ff00 */
[----:B------:R-:W-:Y:S01]  /*1930*/  CS2R R94, SRZ ;  /* 0x00000000005e7805 */ /* 0x000fe2000001ff00 */
[----:B------:R-:W-:Y:S01]  /*1940*/  UMOV UR6, 0x1 ;  /* 0x0000000100067882 */ /* 0x000fe20000000000 */
[----:B------:R-:W-:Y:S02]  /*1950*/  CS2R R92, SRZ ;  /* 0x00000000005c7805 */ /* 0x000fe4000001ff00 */
[----:B------:R-:W-:Y:S02]  /*1960*/  CS2R R96, SRZ ;  /* 0x0000000000607805 */ /* 0x000fe4000001ff00 */
[----:B------:R-:W-:Y:S02]  /*1970*/  CS2R R98, SRZ ;  /* 0x0000000000627805 */ /* 0x000fe4000001ff00 */
[----:B------:R-:W-:Y:S02]  /*1980*/  CS2R R100, SRZ ;  /* 0x0000000000647805 */ /* 0x000fe4000001ff00 */
[----:B------:R-:W-:Y:S01]  /*1990*/  CS2R R102, SRZ ;  /* 0x0000000000667805 */ /* 0x000fe2000001ff00 */
[----:B------:R-:W-:Y:S01]  /*19a0*/  QGMMA.64x128x32.F32.E4M3.E4M3 R24, gdesc[UR12], RZ, !UPT, gsb0 ;  /* 0x01e000000c1879f3 */ /* 0x000fe2000c0008ff */
        /* <DEDUP_REMOVED lines=17> */
[----:B------:R-:W-:Y:S01]  /*1ac0*/  CS2R R138, SRZ ;  /* 0x00000000008a7805 */ /* 0x000fe2000001ff00 */
[----:B------:R-:W-:Y:S02]  /*1ad0*/  IMAD.MOV.U32 R141, RZ, RZ, RZ ;  /* 0x000000ffff8d7224 */ /* 0x000fe400078e00ff */
[----:B------:R-:W-:Y:S01]  /*1ae0*/  IMAD.MOV.U32 R143, RZ, RZ, RZ ;  /* 0x000000ffff8f7224 */ /* 0x000fe200078e00ff */
[----:B------:R-:W-:Y:S06]  /*1af0*/  @!P0 BRA `(.L_x_22) ;  /* 0x0000000400088947 */ /* 0x000fec0003800000 */
[----:B------:R-:W-:Y:S02]  /*1b00*/  WARPGROUP.DEPBAR.LE gsb0, 0x0 ;  /* 0x00008000000079c5 */ /* 0x000fe40000010000 */
[----:B------:R-:W-:-:S01]  /*1b10*/  FADD R143, RZ, R24 ;  /* 0x00000018ff8f7221 */ /* 0x000fc20000000000 */
[----:B------:R-:W-:Y:S01]  /*1b20*/  FADD R138, RZ, R25 ;  /* 0x00000019ff8a7221 */ /* 0x000fe20000000000 */
        /* <DEDUP_REMOVED lines=62> */
[----:B------:R-:W-:-:S06]  /*1f10*/  UMOV UR6, URZ ;  /* 0x0000003f00067c82 */ /* 0x000fcc0008000000 */
.L_x_22:
[----:B------:R-:W-:-:S04]  /*1f20*/  UIADD3 UR16, UR5, 0x1, URZ ;  /* 0x0000000105107890 */ /* 0x000fc8000fffe03f */
[----:B------:R-:W-:-:S04]  /*1f30*/  UISETP.NE.AND UP0, UPT, UR16, 0x3, UPT ;  /* 0x000000031000788c */ /* 0x000fc8000bf05270 */
[----:B------:R-:W-:Y:S02]  /*1f40*/  USEL UR8, URZ, 0x1, UP0 ;  /* 0x000000013f087887 */ /* 0x000fe40008000000 */
[----:B------:R-:W-:Y:S02]  /*1f50*/  USEL UR16, UR16, URZ, UP0 ;  /* 0x0000003f10107287 */ /* 0x000fe40008000000 */
[----:B------:R-:W-:-:S06]  /*1f60*/  ULOP3.LUT UR8, UR4, UR8, URZ, 0x3c, !UPT ;  /* 0x0000000804087292 */ /* 0x000fcc000f8e3c3f */
[----:B------:R-:W-:Y:S01]  /*1f70*/  IMAD.U32 R144, RZ, RZ, UR8 ;  /* 0x00000008ff907e24 */ /* 0x000fe2000f8e00ff */
[----:B------:R-:W-:-:S06]  /*1f80*/  UMOV UR8, 0x1 ;  /* 0x0000000100087882 */ /* 0x000fcc0000000000 */
.L_x_17:
[----:B------:R-:W-:-:S04]  /*1f90*/  UISETP.LT.AND UP0, UPT, UR9, 0x1, UPT ;  /* 0x000000010900788c */ /* 0x000fc8000bf01270 */
[----:B------:R-:W-:-:S04]  /*1fa0*/  USEL UR12, UR9, 0x1, UP0 ;  /* 0x00000001090c7887 */ /* 0x000fc80008000000 */
[----:B------:R-:W-:-:S04]  /*1fb0*/  UIADD3 UR12, UR9, -UR12, URZ ;  /* 0x8000000c090c7290 */ /* 0x000fc8000fffe03f */
[----:B------:R-:W-:-:S06]  /*1fc0*/  UISETP.GE.AND UP0, UPT, UR12, 0x1, UPT ;  /* 0x000000010c00788c */ /* 0x000fcc000bf06270 */
[----:B------:R-:W-:-:S13]  /*1fd0*/  PLOP3.LUT P0, PT, PT, PT, UP0, 0x80, 0x0 ;  /* 0x000000000000781c */ /* 0x000fda0003f0f008 */
[----:B------:R-:W-:Y:S05]  /*1fe0*/  @!P0 BRA `(.L_x_23) ;  /* 0x0000000400f48947 */ /* 0x000fea0003800000 */
[----:B01----:R-:W-:Y:S01]  /*1ff0*/  IMAD.U32 R12, RZ, RZ, UR12 ;  /* 0x0000000cff0c7e24 */ /* 0x003fe2000f8e00ff */
[----:B------:R-:W-:Y:S01]  /*2000*/  ULDC UR17, c[0x0][0x50c] ;  /* 0x0001430000117ab9 */ /* 0x000fe20000000800 */
[----:B------:R-:W-:-:S07]  /*2010*/  IMAD.U32 R13, RZ, RZ, UR5 ;  /* 0x00000005ff0d7e24 */ /* 0x000fce000f8e00ff */
.L_x_31:
[----:B------:R-:W-:-:S13]  /*2020*/  ISETP.NE.AND P1, PT, R142, 0x3, PT ;  /* 0x000000038e00780c */ /* 0x000fda0003f25270 */
[----:B------:R-:W-:Y:S05]  /*2030*/  @!P1 BRA `(.L_x_24) ;  /* 0x0000000000049947 */ /* 0x000fea0003800000 */
[----:B------:R-:W-:Y:S01]  /*2040*/  BPT.TRAP 0x1 ;  /* 0x000000040000795c */ /* 0x000fe20000300000 */
.L_x_24:
[----:B------:R-:W0:Y:S01]  /*2050*/  S2UR UR12, SR_CgaCtaId ;  /* 0x00000000000c79c3 */ /* 0x000e220000008800 */
[----:B------:R-:W-:Y:S01]  /*2060*/  UMOV UR10, 0x400 ;  /* 0x00000400000a7882 */ /* 0x000fe20000000000 */
[----:B------:R-:W-:Y:S01]  /*2070*/  SHF.L.U32 R140, R144, 0x1f, RZ ;  /* 0x0000001f908c7819 */ /* 0x000fe200000006ff */
[----:B0-----:R-:W-:-:S04]  /*2080*/  ULEA UR10, UR12, UR10, 0x18 ;  /* 0x0000000a0c0a7291 */ /* 0x001fc8000f8ec03f */
[----:B------:R-:W-:-:S09]  /*2090*/  ULEA UR12, UR16, UR10, 0x3 ;  /* 0x0000000a100c7291 */ /* 0x000fd2000f8e183f */
[----:B------:R0:W1:Y:S01]  /*20a0*/  SYNCS.PHASECHK.TRANS64.TRYWAIT P0, [UR12], R140 ;  /* 0x0000008cff0075a7 */ /* 0x000062000800014c */
[----:B------:R-:W-:Y:S05]  /*20b0*/  @!P1 BRA `(.L_x_25) ;  /* 0x0000000000049947 */ /* 0x000fea0003800000 */
[----:B------:R-:W-:Y:S01]  /*20c0*/  BPT.TRAP 0x1 ;  /* 0x000000040000795c */ /* 0x000fe20000300000 */
.L_x_25:
[----:B-1----:R-:W-:Y:S05]  /*20d0*/  @P0 BRA `(.L_x_26) ;  /* 0x0000000000080947 */ /* 0x002fea0003800000 */
[----:B------:R-:W1:Y:S02]  /*20e0*/  SYNCS.PHASECHK.TRANS64.TRYWAIT P0, [UR12], R140 ;  /* 0x0000008cff0075a7 */ /* 0x000e64000800014c */
[----:B-1----:R-:W-:Y:S05]  /*20f0*/  @!P0 BRA `(.L_x_27) ;  /* 0x0000007000ac8947 */ /* 0x002fea0003800000 */
.L_x_26:
[----:B------:R-:W-:Y:S01]  /*2100*/  UIADD3 UR12, UR10, 0x3100, URZ ;  /* 0x000031000a0c7890 */ /* 0x000fe2000fffe03f */
[----:B------:R-:W-:Y:S01]  /*2110*/  WARPGROUP.ARRIVE ;  /* 0x00000000000079c5 */ /* 0x000fe20000000000 */
[----:B------:R-:W-:Y:S02]  /*2120*/  UISETP.NE.AND UP0, UPT, UR7, URZ, UPT ;  /* 0x0000003f0700728c */ /* 0x000fe4000bf05270 */
[----:B------:R-:W-:Y:S02]  /*2130*/  USHF.R.U32.HI UR12, URZ, 0x4, UR12 ;  /* 0x000000043f0c7899 */ /* 0x000fe4000801160c */
[----:B------:R-:W-:Y:S02]  /*2140*/  USEL UR8, UR8, URZ, !UP0 ;  /* 0x0000003f08087287 */ /* 0x000fe4000c000000 */
[----:B------:R-:W-:Y:S02]  /*2150*/  ULOP3.LUT UR7, UR12, 0x3fff, URZ, 0xc0, !UPT ;  /* 0x00003fff0c077892 */ /* 0x000fe4000f8ec03f */
[----:B------:R-:W-:-:S02]  /*2160*/  ULOP3.LUT UR12, UR11, 0x10000, URZ, 0xfc, !UPT ;  /* 0x000100000b0c7892 */ /* 0x000fc4000f8efc3f */
[----:B------:R-:W-:Y:S02]  /*2170*/  ULOP3.LUT UR7, UR7, 0x10000, URZ, 0xfc, !UPT ;  /* 0x0001000007077892 */ /* 0x000fe4000f8efc3f */
[----:B------:R-:W-:Y:S02]  /*2180*/  UISETP.NE.U32.AND UP0, UPT, UR8, URZ, UPT ;  /* 0x0000003f0800728c */ /* 0x000fe4000bf05070 */
[----:B------:R-:W-:Y:S02]  /*2190*/  ULEA UR12, UR16, UR12, 0x8 ;  /* 0x0000000c100c7291 */ /* 0x000fe4000f8e403f */
[----:B------:R-:W-:Y:S01]  /*21a0*/  ULEA UR14, UR16, UR7, 0x8 ;  /* 0x00000007100e7291 */ /* 0x000fe2000f8e403f */
[----:B------:R-:W-:Y:S01]  /*21b0*/  UMOV UR13, 0xc0000010 ;  /* 0xc0000010000d7882 */ /* 0x000fe20000000000 */
[----:B------:R-:W-:Y:S01]  /*21c0*/  UMOV UR15, 0xc0000010 ;  /* 0xc0000010000f7882 */ /* 0x000fe20000000000 */
[----:B------:R-:W-:-:S06]  /*21d0*/  UIADD3 UR6, UR6, 0x1, URZ ;  /* 0x0000000106067890 */ /* 0x000fcc000fffe03f */
[----:B------:R-:W-:Y:S01]  /*21e0*/  QGMMA.64x128x32.F32.E4M3.E4M3 R24, gdesc[UR12], R24, UP0, gsb0 ;  /* 0x01e000000c1879f3 */ /* 0x000fe2000b800818 */
[----:B------:R-:W-:-:S04]  /*21f0*/  UISETP.NE.AND UP0, UPT, UR6, UR17, UPT ;  /* 0x000000110600728c */ /* 0x000fc8000bf05270 */
[----:B------:R-:W-:-:S06]  /*2200*/  USEL UR7, URZ, 0x1, UP0 ;  /* 0x000000013f077887 */ /* 0x000fcc0008000000 */
[----:B------:R-:W-:Y:S01]  /*2210*/  ISETP.NE.AND P0, PT, RZ, UR7, PT ;  /* 0x00000007ff007c0c */ /* 0x000fe2000bf05270 */
[----:B------:R-:W-:-:S12]  /*2220*/  WARPGROUP.DEPBAR.LE gsb0, 0x1 ;  /* 0x00008000000079c5 */ /* 0x000fd80000010100 */
[----:B------:R-:W-:Y:S05]  /*2230*/  @!P0 BRA `(.L_x_28) ;  /* 0x0000000400088947 */ /* 0x000fea0003800000 */
[----:B------:R-:W-:Y:S02]  /*2240*/  WARPGROUP.DEPBAR.LE gsb0, 0x0 ;  /* 0x00008000000079c5 */ /* 0x000fe40000010000 */
[----:B------:R-:W-:-:S01]  /*2250*/  FADD R143, R24, R143 ;  /* 0x0000008f188f7221 */ /* 0x000fc20000000000 */
[----:B------:R-:W-:Y:S01]  /*2260*/  FADD R138, R25, R138 ;  /* 0x0000008a198a7221 */ /* 0x000fe20000000000 */
        /* <DEDUP_REMOVED lines=62> */
[----:B------:R-:W-:-:S06]  /*2650*/  UMOV UR6, URZ ;  /* 0x0000003f00067c82 */ /* 0x000fcc0008000000 */
.L_x_28:
[----:B------:R-:W-:Y:S05]  /*2660*/  @!P1 BRA `(.L_x_29) ;  /* 0x0000000000049947 */ /* 0x000fea0003800000 */
[----:B------:R-:W-:Y:S01]  /*2670*/  BPT.TRAP 0x1 ;  /* 0x000000040000795c */ /* 0x000fe20000300000 */
.L_x_29:
[----:B------:R-:W-:-:S13]  /*2680*/  ISETP.NE.AND P0, PT, R6, RZ, PT ;  /* 0x000000ff0600720c */ /* 0x000fda0003f05270 */
[----:B01----:R-:W-:-:S05]  /*2690*/  @P0 LEA R140, R13, UR10, 0x3 ;  /* 0x0000000a0d8c0c11 */ /* 0x003fca000f8e18ff */
[----:B------:R-:W-:-:S05]  /*26a0*/  @P0 VIADD R140, R140, 0x18 ;  /* 0x000000188c8c0836 */ /* 0x000fca0000000000 */
[----:B------:R-:W-:-:S04]  /*26b0*/  @P0 PRMT R140, R5, 0x654, R140 ;  /* 0x00000654058c0816 */ /* 0x000fc8000000008c */
[----:B------:R0:W-:Y:S01]  /*26c0*/  @P0 SYNCS.ARRIVE.TRANS64.RED.A1T0 RZ, [R140+URZ], RZ ;  /* 0x000000ff8cff09a7 */ /* 0x0001e2000810043f */
[----:B------:R-:W-:-:S13]  /*26d0*/  ISETP.GT.U32.AND P0, PT, R4, 0x1, PT ;  /* 0x000000010400780c */ /* 0x000fda0003f04070 */
[----:B0-----:R-:W-:Y:S05]  /*26e0*/  @P0 BRA `(.L_x_30) ;  /* 0x0000000000040947 */ /* 0x001fea0003800000 */
[----:B------:R-:W-:Y:S01]  /*26f0*/  BPT.TRAP 0x1 ;  /* 0x000000040000795c */ /* 0x000fe20000300000 */
.L_x_30:
[----:B------:R-:W-:Y:S01]  /*2700*/  UIADD3 UR16, UR16, 0x1, URZ ;  /* 0x0000000110107890 */ /* 0x000fe2000fffe03f */
[C---:B------:R-:W-:Y:S01]  /*2710*/  ISETP.GT.AND P1, PT, R12.reuse, 0x1, PT ;  /* 0x000000010c00780c */ /* 0x040fe20003f24270 */
[----:B------:R-:W-:Y:S02]  /*2720*/  VIADD R13, R13, 0x1 ;  /* 0x000000010d0d7836 */ /* 0x000fe40000000000 */
[----:B------:R-:W-:Y:S01]  /*2730*/  UISETP.NE.AND UP0, UPT, UR16, 0x3, UPT ;  /* 0x000000031000788c */ /* 0x000fe2000bf05270 */
[----:B------:R-:W-:Y:S02]  /*2740*/  VIADD R12, R12, 0xffffffff ;  /* 0xffffffff0c0c7836 */ /* 0x000fe40000000000 */
[C---:B------:R-:W-:Y:S01]  /*2750*/  ISETP.NE.AND P0, PT, R13.reuse, 0x3, PT ;  /* 0x000000030d00780c */ /* 0x040fe20003f05270 */
[----:B------:R-:W-:Y:S02]  /*2760*/  USEL UR8, URZ, 0x1, UP0 ;  /* 0x000000013f087887 */ /* 0x000fe40008000000 */
[----:B------:R-:W-:Y:S01]  /*2770*/  USEL UR16, UR16, URZ, UP0 ;  /* 0x0000003f10107287 */ /* 0x000fe20008000000 */
[----:B------:R-:W-:-:S03]  /*2780*/  SEL R13, R13, RZ, P0 ;  /* 0x000000ff0d0d7207 */ /* 0x000fc60000000000 */
[----:B------:R-:W-:Y:S01]  /*2790*/  LOP3.LUT R144, R144, UR8, RZ, 0x3c, !PT ;  /* 0x0000000890907c12 */ /* 0x000fe2000f8e3cff */
[----:B------:R-:W-:Y:S01]  /*27a0*/  UMOV UR8, 0x1 ;  /* 0x0000000100087882 */ /* 0x000fe20000000000 */
[----:B------:R-:W-:Y:S06]  /*27b0*/  @P1 BRA `(.L_x_31) ;  /* 0xfffffff800181947 */ /* 0x000fec000383ffff */
.L_x_23:
[----:B------:R-:W-:Y:S01]  /*27c0*/  UISETP.NE.AND UP0, UPT, UR6, URZ, UPT ;  /* 0x0000003f0600728c */ /* 0x000fe2000bf05270 */
[----:B01----:R-:W0:Y:S03]  /*27d0*/  LDC R12, c[0x0][0x28c] ;  /* 0x0000a300ff0c7b82 */ /* 0x003e260000000800 */
[----:B------:R-:W-:-:S06]  /*27e0*/  USEL UR6, URZ, 0x1, !UP0 ;  /* 0x000000013f067887 */ /* 0x000fcc000c000000 */
[----:B------:R-:W-:Y:S02]  /*27f0*/  ISETP.NE.AND P0, PT, RZ, UR6, PT ;  /* 0x00000006ff007c0c */ /* 0x000fe4000bf05270 */
[----:B0-----:R-:W-:-:S11]  /*2800*/  ISETP.GE.AND P1, PT, R12, 0x1, PT ;  /* 0x000000010c00780c */ /* 0x001fd60003f26270 */
[----:B------:R-:W-:Y:S05]  /*2810*/  @!P0 BRA `(.L_x_32) ;  /* 0x0000000400048947 */ /* 0x000fea0003800000 */
[----:B------:R-:W-:Y:S02]  /*2820*/  WARPGROUP.DEPBAR.LE gsb0, 0x0 ;  /* 0x00008000000079c5 */ /* 0x000fe40000010000 */
[----:B------:R-:W-:Y:S01]  /*2830*/  FADD R143, R24, R143 ;  /* 0x0000008f188f7221 */ /* 0x000fe20000000000 */
        /* <DEDUP_REMOVED lines=62> */
[----:B------:R-:W-:-:S07]  /*2c20*/  FADD R16, R16, R87 ;  /* 0x0000005710107221 */ /* 0x000fce0000000000 */
.L_x_32:
[----:B------:R-:W-:Y:S02]  /*2c30*/  WARPGROUP.DEPBAR.LE gsb0, 0x0 ;  /* 0x00008000000079c5 */ /* 0x000fe40000010000 */
[----:B------:R-:W-:Y:S05]  /*2c40*/  @!P1 BRA `(.L_x_33) ;  /* 0x0000000000549947 */ /* 0x000fea0003800000 */
[----:B------:R-:W-:-:S13]  /*2c50*/  ISETP.NE.AND P0, PT, R142, 0x3, PT ;  /* 0x000000038e00780c */ /* 0x000fda0003f05270 */
[----:B------:R-:W-:Y:S05]  /*2c60*/  @!P0 BRA `(.L_x_34) ;  /* 0x0000000000048947 */ /* 0x000fea0003800000 */
[----:B------:R-:W-:Y:S01]  /*2c70*/  BPT.TRAP 0x1 ;  /* 0x000000040000795c */ /* 0x000fe20000300000 */
.L_x_34:
[----:B------:R-:W-:Y:S01]  /*2c80*/  ISETP.NE.AND P0, PT, R6, RZ, PT ;  /* 0x000000ff0600720c */ /* 0x000fe20003f05270 */
[----:B------:R-:W-:Y:S01]  /*2c90*/  BSSY B0, `(.L_x_35) ;  /* 0x000000e000007945 */ /* 0x000fe20003800000 */
[----:B------:R-:W-:-:S11]  /*2ca0*/  ISETP.GT.U32.AND P1, PT, R4, 0x1, PT ;  /* 0x000000010400780c */ /* 0x000fd60003f24070 */
[----:B------:R-:W-:Y:S05]  /*2cb0*/  @!P0 BRA `(.L_x_36) ;  /* 0x00000000002c8947 */ /* 0x000fea0003800000 */
[----:B------:R-:W-:-:S04]  /*2cc0*/  UISETP.LT.AND UP0, UPT, UR9, 0x1, UPT ;  /* 0x000000010900788c */ /* 0x000fc8000bf01270 */
[----:B------:R-:W-:-:S04]  /*2cd0*/  USEL UR8, UR9, 0x1, UP0 ;  /* 0x0000000109087887 */ /* 0x000fc80008000000 */
[----:B------:R-:W-:-:S04]  /*2ce0*/  UIADD3 UR8, UR5, UR9, -UR8 ;  /* 0x0000000905087290 */ /* 0x000fc8000fffe808 */
[----:B------:R-:W-:-:S04]  /*2cf0*/  UIMAD.WIDE.U32 UR6, UR8, -0x55555555, URZ ;  /* 0xaaaaaaab080678a5 */ /* 0x000fc8000f8e003f */
[----:B------:R-:W-:-:S04]  /*2d00*/  USHF.R.U32.HI UR6, URZ, 0x1, UR7 ;  /* 0x000000013f067899 */ /* 0x000fc80008011607 */
[----:B------:R-:W-:-:S04]  /*2d10*/  UIMAD UR8, UR6, -0x3, UR8 ;  /* 0xfffffffd060878a4 */ /* 0x000fc8000f8e0208 */
[----:B------:R-:W-:-:S04]  /*2d20*/  ULEA UR8, UR8, UR10, 0x3 ;  /* 0x0000000a08087291 */ /* 0x000fc8000f8e183f */
[----:B------:R-:W-:-:S06]  /*2d30*/  UIADD3 UR8, UR8, 0x18, URZ ;  /* 0x0000001808087890 */ /* 0x000fcc000fffe03f */
[----:B------:R-:W-:-:S05]  /*2d40*/  IMAD.U32 R12, RZ, RZ, UR8 ;  /* 0x00000008ff0c7e24 */ /* 0x000fca000f8e00ff */
[----:B------:R-:W-:-:S04]  /*2d50*/  PRMT R12, R5, 0x654, R12 ;  /* 0x00000654050c7816 */ /* 0x000fc8000000000c */
[----:B------:R0:W-:Y:S03]  /*2d60*/  SYNCS.ARRIVE.TRANS64.RED.A1T0 RZ, [R12+URZ], RZ ;  /* 0x000000ff0cff79a7 */ /* 0x0001e6000810043f */
.L_x_36:
[----:B------:R-:W-:Y:S05]  /*2d70*/  BSYNC B0 ;  /* 0x0000000000007941 */ /* 0x000fea0003800000 */
.L_x_35:
[----:B------:R-:W-:Y:S05]  /*2d80*/  @P1 BRA `(.L_x_33) ;  /* 0x0000000000041947 */ /* 0x000fea0003800000 */
[----:B------:R-:W-:Y:S01]  /*2d90*/  BPT.TRAP 0x1 ;  /* 0x000000040000795c */ /* 0x000fe20000300000 */
.L_x_33:
[----:B------:R-:W1:Y:S01]  /*2da0*/  LDC R26, c[0x0][0x288] ;  /* 0x0000a200ff1a7b82 */ /* 0x000e620000000800 */
[--C-:B0-----:R-:W-:Y:S01]  /*2db0*/  SHF.R.U32.HI R12, RZ, 0x2, R0.reuse ;  /* 0x00000002ff0c7819 */ /* 0x101fe20000011600 */
[----:B------:R-:W-:Y:S01]  /*2dc0*/  IMAD.SHL.U32 R29, R11, 0x80, RZ ;  /* 0x000000800b1d7824 */ /* 0x000fe200078e00ff */
[----:B------:R-:W-:Y:S01]  /*2dd0*/  SHF.R.U32.HI R25, RZ, 0x7, R0 ;  /* 0x00000007ff197819 */ /* 0x000fe20000011600 */
[----:B------:R-:W-:Y:S01]  /*2de0*/  UIADD3 UR5, UR9, UR5, URZ ;  /* 0x0000000509057290 */ /* 0x000fe2000fffe03f */
[----:B------:R-:W-:Y:S01]  /*2df0*/  LOP3.LUT R13, R12, 0x7, RZ, 0xc0, !PT ;  /* 0x000000070c0d7812 */ /* 0x000fe200078ec0ff */
[----:B------:R-:W-:Y:S01]  /*2e00*/  IMAD.SHL.U32 R31, R10, 0x80, RZ ;  /* 0x000000800a1f7824 */ /* 0x000fe200078e00ff */
[----:B------:R-:W-:Y:S01]  /*2e10*/  LOP3.LUT R12, R25, 0x1, RZ, 0xc0, !PT ;  /* 0x00000001190c7812 */ /* 0x000fe200078ec0ff */
[----:B------:R-:W-:Y:S01]  /*2e20*/  UISETP.GT.U32.AND UP0, UPT, UR5, 0x2, UPT ;  /* 0x000000020500788c */ /* 0x000fe2000bf04070 */
[----:B------:R-:W-:Y:S01]  /*2e30*/  LOP3.LUT R24, R0, 0x60, RZ, 0xc0, !PT ;  /* 0x0000006000187812 */ /* 0x000fe200078ec0ff */
[----:B------:R-:W-:Y:S01]  /*2e40*/  ULDC UR12, c[0x0][0x284] ;  /* 0x0000a100000c7ab9 */ /* 0x000fe20000000800 */
[----:B------:R-:W-:Y:S01]  /*2e50*/  UISETP.GE.U32.AND UP1, UPT, UR9, 0x3, UPT ;  /* 0x000000030900788c */ /* 0x000fe2000bf26070 */
[----:B------:R-:W-:Y:S01]  /*2e60*/  IMAD.SHL.U32 R30, R12, 0x40, RZ ;  /* 0x000000400c1e7824 */ /* 0x000fe200078e00ff */
[----:B------:R-:W-:Y:S01]  /*2e70*/  SHF.R.U32.HI R28, RZ, 0x1, R24 ;  /* 0x00000001ff1c7819 */ /* 0x000fe20000011618 */
[----:B------:R-:W-:Y:S01]  /*2e80*/  UISETP.LT.U32.AND UP0, UPT, UR9, 0x3, UP0 ;  /* 0x000000030900788c */ /* 0x000fe20008701070 */
[----:B------:R-:W-:Y:S01]  /*2e90*/  LOP3.LUT R24, R0, 0x3, RZ, 0xc0, !PT ;  /* 0x0000000300187812 */ /* 0x000fe200078ec0ff */
[----:B------:R-:W-:Y:S01]  /*2ea0*/  UIMAD.WIDE.U32 UR6, UR5, -0x55555555, URZ ;  /* 0xaaaaaaab050678a5 */ /* 0x000fe2000f8e003f */
[--C-:B------:R-:W-:Y:S01]  /*2eb0*/  IADD3 R25, RZ, -R28, -R13.reuse ;  /* 0x8000001cff197210 */ /* 0x100fe20007ffe80d */
[----:B------:R-:W-:Y:S01]  /*2ec0*/  USEL UR8, URZ, 0x1, !UP0 ;  /* 0x000000013f087887 */ /* 0x000fe2000c000000 */
[----:B------:R-:W-:Y:S01]  /*2ed0*/  LOP3.LUT R13, R30, 0x40, R13, 0xe2, !PT ;  /* 0x000000401e0d7812 */ /* 0x000fe200078ee20d */
[----:B------:R-:W-:Y:S01]  /*2ee0*/  ULDC.64 UR10, c[0x0][0x5d0] ;  /* 0x00017400000a7ab9 */ /* 0x000fe20000000a00 */
[----:B------:R-:W-:Y:S01]  /*2ef0*/  SHF.R.S32.HI R34, RZ, 0x1f, R7 ;  /* 0x0000001fff227819 */ /* 0x000fe20000011407 */
[----:B------:R-:W-:Y:S01]  /*2f00*/  IMAD R12, R12, -0x40, R25 ;  /* 0xffffffc00c0c7824 */ /* 0x000fe200078e0219 */
[----:B------:R-:W-:Y:S01]  /*2f10*/  USHF.R.U32.HI UR6, URZ, 0x1, UR7 ;  /* 0x000000013f067899 */ /* 0x000fe20008011607 */
[----:B-1----:R-:W-:Y:S01]  /*2f20*/  IMAD R30, R24, -0x2, R26 ;  /* 0xfffffffe181e7824 */ /* 0x002fe200078e021a */
[----:B------:R-:W-:Y:S01]  /*2f30*/  ISETP.GE.AND P0, PT, R29, R26, PT ;  /* 0x0000001a1d00720c */ /* 0x000fe20003f06270 */
[----:B------:R-:W-:Y:S01]  /*2f40*/  IMAD.SHL.U32 R24, R0, 0x2, RZ ;  /* 0x0000000200187824 */ /* 0x000fe200078e00ff */
[----:B------:R-:W-:Y:S01]  /*2f50*/  ULOP3.LUT UR4, UR4, UR8, URZ, 0x3c, !UPT ;  /* 0x0000000804047292 */ /* 0x000fe2000f8e3c3f */
[----:B------:R-:W-:Y:S01]  /*2f60*/  IMAD R32, R34, UR10, RZ ;  /* 0x0000000a22207c24 */ /* 0x000fe2000f8e02ff */
[----:B------:R-:W-:Y:S01]  /*2f70*/  ISETP.GE.OR P0, PT, R31, UR12, P0 ;  /* 0x0000000c1f007c0c */ /* 0x000fe20008706670 */
[----:B------:R-:W-:Y:S01]  /*2f80*/  IMAD.WIDE R26, R10, 0x80, RZ ;  /* 0x000000800a1a7825 */ /* 0x000fe200078e02ff */
[----:B------:R-:W-:Y:S01]  /*2f90*/  LOP3.LUT R24, R29, 0x6, R24, 0xf8, !PT ;  /* 0x000000061d187812 */ /* 0x000fe200078ef818 */
[----:B------:R-:W-:Y:S01]  /*2fa0*/  UIMAD UR5, UR6, -0x3, UR5 ;  /* 0xfffffffd060578a4 */ /* 0x000fe2000f8e0205 */
[----:B------:R-:W-:Y:S01]  /*2fb0*/  IADD3 R36, -R31, UR12, R12 ;  /* 0x0000000c1f247c10 */ /* 0x000fe2000fffe10c */
[----:B------:R-:W-:Y:S01]  /*2fc0*/  IMAD R33, R7, UR11, R32 ;  /* 0x0000000b07217c24 */ /* 0x000fe2000f8e0220 */
[----:B------:R-:W-:Y:S01]  /*2fd0*/  SHF.R.S32.HI R25, RZ, 0x1f, R24 ;  /* 0x0000001fff197819 */ /* 0x000fe20000011418 */
[----:B------:R-:W-:Y:S01]  /*2fe0*/  @UP1 ULOP3.LUT UR4, UR4, 0x1, UR6, 0x78, !UPT ;  /* 0x0000000104041892 */ /* 0x000fe2000f8e7806 */
[----:B------:R-:W-:Y:S01]  /*2ff0*/  LOP3.LUT R35, R26, R13, R28, 0xfe, !PT ;  /* 0x0000000d1a237212 */ /* 0x000fe200078efe1c */
[----:B------:R-:W-:-:S02]  /*3000*/  IMAD.IADD R29, R30, 0x1, -R29 ;  /* 0x000000011e1d7824 */ /* 0x000fc400078e0a1d */
[----:B------:R-:W-:-:S04]  /*3010*/  IMAD.WIDE.U32 R10, R7, UR10, R24 ;  /* 0x0000000a070a7c25 */ /* 0x000fc8000f8e0018 */
[----:B------:R-:W-:Y:S02]  /*3020*/  IMAD.IADD R11, R11, 0x1, R33 ;  /* 0x000000010b0b7824 */ /* 0x000fe400078e0221 */
[----:B------:R-:W-:Y:S01]  /*3030*/  IMAD.MOV.U32 R28, RZ, RZ, -0x1 ;  /* 0xffffffffff1c7424 */ /* 0x000fe200078e00ff */
[----:B------:R-:W-:Y:S06]  /*3040*/  @P0 BRA `(.L_x_37) ;  /* 0x0000004400a40947 */ /* 0x000fec0003800000 */
[----:B------:R-:W0:Y:S01]  /*3050*/  LDC.64 R32, c[0x0][0x5c8] ;  /* 0x00017200ff207b82 */ /* 0x000e220000000a00 */
[----:B------:R-:W-:Y:S01]  /*3060*/  ULDC.64 UR6, c[0x0][0x5c0] ;  /* 0x0001700000067ab9 */ /* 0x000fe20000000a00 */
[----:B------:R-:W-:Y:S01]  /*3070*/  BSSY B0, `(.L_x_37) ;  /* 0x0000466000007945 */ /* 0x000fe20003800000 */
[-C--:B0-----:R-:W-:Y:S02]  /*3080*/  IMAD R12, R27, R32.reuse, RZ ;  /* 0x000000201b0c7224 */ /* 0x081fe400078e02ff */
[----:B------:R-:W-:-:S04]  /*3090*/  IMAD.WIDE.U32 R10, R35, R32, R10 ;  /* 0x00000020230a7225 */ /* 0x000fc800078e000a */
[----:B------:R-:W-:Y:S01]  /*30a0*/  IMAD R31, R35, R33, R12 ;  /* 0x00000021231f7224 */ /* 0x000fe200078e020c */
[----:B------:R-:W-:Y:S02]  /*30b0*/  LEA R13, P0, R32, R10, 0x3 ;  /* 0x0000000a200d7211 */ /* 0x000fe400078018ff */
[----:B------:R-:W-:Y:S01]  /*30c0*/  IADD3 R12, P1, R10, UR6, RZ ;  /* 0x000000060a0c7c10 */ /* 0x000fe2000ff3e0ff */
[----:B------:R-:W-:Y:S01]  /*30d0*/  IMAD.IADD R31, R11, 0x1, R31 ;  /* 0x000000010b1f7824 */ /* 0x000fe200078e021f */
[----:B------:R-:W-:-:S04]  /*30e0*/  IADD3 R10, P3, R13, UR6, RZ ;  /* 0x000000060d0a7c10 */ /* 0x000fc8000ff7e0ff */
[----:B------:R-:W-:Y:S02]  /*30f0*/  LEA.HI.X R11, R32, R31, R33, 0x3, P0 ;  /* 0x0000001f200b7211 */ /* 0x000fe400000f1c21 */
[----:B---3-5:R-:W-:Y:S02]  /*3100*/  FSETP.NEU.AND P0, PT, R9, RZ, PT ;  /* 0x000000ff0900720b */ /* 0x028fe40003f0d000 */
[----:B------:R-:W-:Y:S02]  /*3110*/  IADD3.X R13, R31, UR7, RZ, P1, !PT ;  /* 0x000000071f0d7c10 */ /* 0x000fe40008ffe4ff */
[----:B------:R-:W-:-:S09]  /*3120*/  IADD3.X R11, R11, UR7, RZ, P3, !PT ;  /* 0x000000070b0b7c10 */ /* 0x000fd20009ffe4ff */
[----:B------:R-:W-:Y:S05]  /*3130*/  @!P0 BRA `(.L_x_38) ;  /* 0x00000034005c8947 */ /* 0x000fea0003800000 */
[----:B------:R-:W-:Y:S01]  /*3140*/  ULDC.64 UR6, c[0x0][0x5b8] ;  /* 0x00016e0000067ab9 */ /* 0x000fe20000000a00 */
[----:B------:R-:W-:Y:S01]  /*3150*/  ISETP.GE.AND P0, PT, R36, 0x1, PT ;  /* 0x000000012400780c */ /* 0x000fe20003f06270 */
[----:B------:R-:W-:Y:S01]  /*3160*/  IMAD R32, R34, UR6, RZ ;  /* 0x0000000622207c24 */ /* 0x000fe2000f8e02ff */
[----:B------:R-:W-:Y:S01]  /*3170*/  ULDC.64 UR10, c[0x0][0x5a8] ;  /* 0x00016a00000a7ab9 */ /* 0x000fe20000000a00 */
[----:B------:R-:W-:Y:S01]  /*3180*/  IMAD.WIDE.U32 R30, R7, UR6, R24 ;  /* 0x00000006071e7c25 */ /* 0x000fe2000f8e0018 */
[----:B------:R-:W-:Y:S01]  /*3190*/  ISETP.LT.OR P4, PT, R29, 0x1, !P0 ;  /* 0x000000011d00780c */ /* 0x000fe20004781670 */
[----:B------:R-:W-:Y:S02]  /*31a0*/  BSSY B1, `(.L_x_39) ;  /* 0x000000c000017945 */ /* 0x000fe40003800000 */
[----:B------:R-:W-:Y:S01]  /*31b0*/  IMAD R7, R7, UR7, R32 ;  /* 0x0000000707077c24 */ /* 0x000fe2000f8e0220 */
[----:B------:R-:W-:-:S03]  /*31c0*/  ULDC.64 UR6, c[0x0][0x5b0] ;  /* 0x00016c0000067ab9 */ /* 0x000fc60000000a00 */
[----:B------:R-:W-:Y:S02]  /*31d0*/  IMAD.IADD R31, R31, 0x1, R7 ;  /* 0x000000011f1f7824 */ /* 0x000fe400078e0207 */
[----:B------:R-:W-:Y:S02]  /*31e0*/  IMAD R7, R27, UR6, RZ ;  /* 0x000000061b077c24 */ /* 0x000fe4000f8e02ff */
[----:B------:R-:W-:-:S04]  /*31f0*/  IMAD.WIDE.U32 R24, R35, UR6, R30 ;  /* 0x0000000623187c25 */ /* 0x000fc8000f8e001e */
[----:B------:R-:W-:Y:S01]  /*3200*/  IMAD R7, R35, UR7, R7 ;  /* 0x0000000723077c24 */ /* 0x000fe2000f8e0207 */
[----:B------:R-:W-:-:S04]  /*3210*/  IADD3 R24, P1, R24, UR10, RZ ;  /* 0x0000000a18187c10 */ /* 0x000fc8000ff3e0ff */
[--C-:B------:R-:W-:Y:S02]  /*3220*/  IADD3.X R25, R25, UR11, R7.reuse, P1, !PT ;  /* 0x0000000b19197c10 */ /* 0x100fe40008ffe407 */
[----:B------:R-:W-:Y:S01]  /*3230*/  PRMT R7, RZ, 0x7610, R7 ;  /* 0x00007610ff077816 */ /* 0x000fe20000000007 */
[----:B------:R-:W-:Y:S06]  /*3240*/  @P4 BRA `(.L_x_40) ;  /* 0x0000000000044947 */ /* 0x000fec0003800000 */
[----:B------:R0:W5:Y:S02]  /*3250*/  LDG.E.U8 R7, desc[UR18][R24.64] ;  /* 0x0000001218077981 */ /* 0x000164000c1e1100 */
.L_x_40:
[----:B------:R-:W-:Y:S05]  /*3260*/  BSYNC B1 ;  /* 0x0000000000017941 */ /* 0x000fea0003800000 */
.L_x_39:
[----:B-----5:R-:W-:Y:S01]  /*3270*/  LOP3.LUT R7, R7, 0xff, RZ, 0xc0, !PT ;  /* 0x000000ff07077812 */ /* 0x020fe200078ec0ff */
[----:B------:R-:W-:Y:S01]  /*3280*/  BSSY B1, `(.L_x_41) ;  /* 0x000000b000017945 */ /* 0x000fe20003800000 */
[----:B------:R-:W-:Y:S02]  /*3290*/  ISETP.LT.OR P3, PT, R29, 0x2, !P0 ;  /* 0x000000021d00780c */ /* 0x000fe40004761670 */
[----:B------:R-:W-:-:S05]  /*32a0*/  F2FP.F16.E4M3.UNPACK_B R7, R7 ;  /* 0x00000007ff07723e */ /* 0x000fca00020006ff */
[----:B------:R-:W-:Y:S01]  /*32b0*/  HADD2.F32 R32, -RZ, R7.H0_H0 ;  /* 0x20000007ff207230 */ /* 0x000fe20000004100 */
[----:B------:R-:W-:-:S04]  /*32c0*/  PRMT R7, RZ, 0x7610, R7 ;  /* 0x00007610ff077816 */ /* 0x000fc80000000007 */
[----:B------:R-:W-:-:S04]  /*32d0*/  FMUL R32, R32, R9 ;  /* 0x0000000920207220 */ /* 0x000fc80000400000 */
[----:B--2---:R-:W-:-:S05]  /*32e0*/  FFMA R32, R143, R8, R32 ;  /* 0x000000088f207223 */ /* 0x004fca0000000020 */
[----:B------:R-:W-:-:S05]  /*32f0*/  F2FP.SATFINITE.E4M3.F32.PACK_AB_MERGE_C R33, RZ, R32, RZ ;  /* 0x00000020ff21723e */ /* 0x000fca00048070ff */
[----:B------:R1:W-:Y:S01]  /*3300*/  @!P4 STG.E.U8 desc[UR18][R12.64], R33 ;  /* 0x000000210c00c986 */ /* 0x0003e2000c101112 */
[----:B------:R-:W-:Y:S05]  /*3310*/  @P3 BRA `(.L_x_42) ;  /* 0x0000000000043947 */ /* 0x000fea0003800000 */
[----:B------:R2:W5:Y:S02]  /*3320*/  LDG.E.U8 R7, desc[UR18][R24.64+0x1] ;  /* 0x0000011218077981 */ /* 0x000564000c1e1100 */
.L_x_42:
[----:B------:R-:W-:Y:S05]  /*3330*/  BSYNC B1 ;  /* 0x0000000000017941 */ /* 0x000fea0003800000 */
.L_x_41:
[----:B-----5:R-:W-:Y:S01]  /*3340*/  LOP3.LUT R7, R7, 0xff, RZ, 0xc0, !PT ;  /* 0x000000ff07077812 */ /* 0x020fe200078ec0ff */
[----:B------:R-:W-:Y:S01]  /*3350*/  BSSY B1, `(.L_x_43) ;  /* 0x0000013000017945 */ /* 0x000fe20003800000 */
[----:B-1----:R-:W-:Y:S02]  /*3360*/  IADD3 R33, P1, R35, 0x8, RZ ;  /* 0x0000000823217810 */ /* 0x002fe40007f3e0ff */
[----:B------:R-:W-:-:S03]  /*3370*/  F2FP.F16.E4M3.UNPACK_B R7, R7 ;  /* 0x00000007ff07723e */ /* 0x000fc600020006ff */
[----:B------:R-:W-:Y:S01]  /*3380*/  IMAD.X R27, RZ, RZ, R27, P1 ;  /* 0x000000ffff1b7224 */ /* 0x000fe200008e061b */
[----:B------:R-:W-:Y:S01]  /*3390*/  ISETP.GE.AND P1, PT, R36, 0x9, PT ;  /* 0x000000092400780c */ /* 0x000fe20003f26270 */
[----:B------:R-:W-:Y:S02]  /*33a0*/  HADD2.F32 R26, -RZ, R7.H0_H0 ;  /* 0x20000007ff1a7230 */ /* 0x000fe40000004100 */
[----:B------:R-:W-:Y:S01]  /*33b0*/  IMAD.WIDE.U32 R30, R33, UR6, R30 ;  /* 0x00000006211e7c25 */ /* 0x000fe2000f8e001e */
[----:B------:R-:W-:-:S03]  /*33c0*/  ISETP.LT.OR P5, PT, R29, 0x1, !P1 ;  /* 0x000000011d00780c */ /* 0x000fc60004fa1670 */
[----:B------:R-:W-:Y:S01]  /*33d0*/  FMUL R7, R26, R9 ;  /* 0x000000091a077220 */ /* 0x000fe20000400000 */
[----:B------:R-:W-:-:S03]  /*33e0*/  IMAD R26, R27, UR6, RZ ;  /* 0x000000061b1a7c24 */ /* 0x000fc6000f8e02ff */
[----:B------:R-:W-:Y:S01]  /*33f0*/  FFMA R7, R138, R8, R7 ;  /* 0x000000088a077223 */ /* 0x000fe20000000007 */
[----:B------:R-:W-:Y:S01]  /*3400*/  IMAD R33, R33, UR7, R26 ;  /* 0x0000000721217c24 */ /* 0x000fe2000f8e021a */
[----:B------:R-:W-:-:S03]  /*3410*/  IADD3 R26, P4, R30, UR10, RZ ;  /* 0x0000000a1e1a7c10 */ /* 0x000fc6000ff9e0ff */
[----:B------:R-:W-:Y:S02]  /*3420*/  F2FP.SATFINITE.E4M3.F32.PACK_AB_MERGE_C R35, RZ, R7, RZ ;  /* 0x00000007ff23723e */ /* 0x000fe400048070ff */
[----:B------:R-:W-:Y:S02]  /*3430*/  IADD3.X R27, R31, UR11, R33, P4, !PT ;  /* 0x0000000b1f1b7c10 */ /* 0x000fe4000a7fe421 */
[----:B------:R-:W-:Y:S01]  /*3440*/  PRMT R7, RZ, 0x7610, R7 ;  /* 0x00007610ff077816 */ /* 0x000fe20000000007 */
[----:B------:R1:W-:Y:S01]  /*3450*/  @!P3 STG.E.U8 desc[UR18][R12.64+0x1], R35 ;  /* 0x000001230c00b986 */ /* 0x0003e2000c101112 */
[----:B------:R-:W-:Y:S05]  /*3460*/  @P5 BRA `(.L_x_44) ;  /* 0x0000000000045947 */ /* 0x000fea0003800000 */
[----:B------:R3:W5:Y:S02]  /*3470*/  LDG.E.U8 R7, desc[UR18][R26.64] ;  /* 0x000000121a077981 */ /* 0x000764000c1e1100 */
.L_x_44:
[----:B------:R-:W-:Y:S05]  /*3480*/  BSYNC B1 ;  /* 0x0000000000017941 */ /* 0x000fea0003800000 */
.L_x_43:
[----:B-----5:R-:W-:Y:S01]  /*3490*/  LOP3.LUT R7, R7, 0xff, RZ, 0xc0, !PT ;  /* 0x000000ff07077812 */ /* 0x020fe200078ec0ff */
[----:B------:R-:W-:Y:S01]  /*34a0*/  BSSY B1, `(.L_x_45) ;  /* 0x000000b000017945 */ /* 0x000fe20003800000 */
[----:B------:R-:W-:Y:S02]  /*34b0*/  ISETP.LT.OR P3, PT, R29, 0x2, !P1 ;  /* 0x000000021d00780c */ /* 0x000fe40004f61670 */
[----:B------:R-:W-:-:S05]  /*34c0*/  F2FP.F16.E4M3.UNPACK_B R7, R7 ;  /* 0x00000007ff07723e */ /* 0x000fca00020006ff */
[----:B------:R-:W-:Y:S01]  /*34d0*/  HADD2.F32 R30, -RZ, R7.H0_H0 ;  /* 0x20000007ff1e7230 */ /* 0x000fe20000004100 */
[----:B------:R-:W-:-:S04]  /*34e0*/  PRMT R7, RZ, 0x7610, R7 ;  /* 0x00007610ff077816 */ /* 0x000fc80000000007 */
[----:B------:R-:W-:-:S04]  /*34f0*/  FMUL R30, R30, R9 ;  /* 0x000000091e1e7220 */ /* 0x000fc80000400000 */
[----:B------:R-:W-:-:S05]  /*3500*/  FFMA R30, R141, R8, R30 ;  /* 0x000000088d1e7223 */ /* 0x000fca000000001e */
[----:B------:R-:W-:-:S05]  /*3510*/  F2FP.SATFINITE.E4M3.F32.PACK_AB_MERGE_C R31, RZ, R30, RZ ;  /* 0x0000001eff1f723e */ /* 0x000fca00048070ff */
[----:B------:R4:W-:Y:S01]  /*3520*/  @!P5 STG.E.U8 desc[UR18][R10.64], R31 ;  /* 0x0000001f0a00d986 */ /* 0x0009e2000c101112 */
[----:B------:R-:W-:Y:S05]  /*3530*/  @P3 BRA `(.L_x_46) ;  /* 0x0000000000043947 */ /* 0x000fea0003800000 */
[----:B------:R0:W5:Y:S02]  /*3540*/  LDG.E.U8 R7, desc[UR18][R26.64+0x1] ;  /* 0x000001121a077981 */ /* 0x000164000c1e1100 */
.L_x_46:
[----:B------:R-:W-:Y:S05]  /*3550*/  BSYNC B1 ;  /* 0x0000000000017941 */ /* 0x000fea0003800000 */
.L_x_45:
[----:B-----5:R-:W-:Y:S01]  /*3560*/  LOP3.LUT R7, R7, 0xff, RZ, 0xc0, !PT ;  /* 0x000000ff07077812 */ /* 0x020fe200078ec0ff */
[----:B------:R-:W-:Y:S01]  /*3570*/  BSSY B1, `(.L_x_47) ;  /* 0x000000b000017945 */ /* 0x000fe20003800000 */
[----:B------:R-:W-:Y:S02]  /*3580*/  ISETP.LT.OR P4, PT, R29, 0x9, !P0 ;  /* 0x000000091d00780c */ /* 0x000fe40004781670 */
[----:B------:R-:W-:-:S05]  /*3590*/  F2FP.F16.E4M3.UNPACK_B R7, R7 ;  /* 0x00000007ff07723e */ /* 0x000fca00020006ff */
[----:B------:R-:W-:-:S05]  /*35a0*/  HADD2.F32 R30, -RZ, R7.H0_H0 ;  /* 0x20000007ff1e7230 */ /* 0x000fca0000004100 */
[----:B------:R-:W-:-:S04]  /*35b0*/  FMUL R7, R30, R9 ;  /* 0x000000091e077220 */ /* 0x000fc80000400000 */
[----:B------:R-:W-:-:S05]  /*35c0*/  FFMA R7, R136, R8, R7 ;  /* 0x0000000888077223 */ /* 0x000fca0000000007 */
[----:B----4-:R-:W-:Y:S02]  /*35d0*/  F2FP.SATFINITE.E4M3.F32.PACK_AB_MERGE_C R31, RZ, R7, RZ ;  /* 0x00000007ff1f723e */ /* 0x010fe400048070ff */
[----:B------:R-:W-:-:S03]  /*35e0*/  PRMT R7, RZ, 0x7610, R7 ;  /* 0x00007610ff077816 */ /* 0x000fc60000000007 */
[----:B------:R4:W-:Y:S01]  /*35f0*/  @!P3 STG.E.U8 desc[UR18][R10.64+0x1], R31 ;  /* 0x0000011f0a00b986 */ /* 0x0009e2000c101112 */
[----:B------:R-:W-:Y:S05]  /*3600*/  @P4 BRA `(.L_x_48) ;  /* 0x0000000000044947 */ /* 0x000fea0003800000 */
[----:B------:R0:W5:Y:S02]  /*3610*/  LDG.E.U8 R7, desc[UR18][R24.64+0x8] ;  /* 0x0000081218077981 */ /* 0x000164000c1e1100 */
.L_x_48:
[----:B------:R-:W-:Y:S05]  /*3620*/  BSYNC B1 ;  /* 0x0000000000017941 */ /* 0x000fea0003800000 */
.L_x_47:
        /* <DEDUP_REMOVED lines=8> */
[----:B----4-:R-:W-:-:S05]  /*36b0*/  F2FP.SATFINITE.E4M3.F32.PACK_AB_MERGE_C R31, RZ, R30, RZ ;  /* 0x0000001eff1f723e */ /* 0x010fca00048070ff */
[----:B------:R4:W-:Y:S01]  /*36c0*/  @!P4 STG.E.U8 desc[UR18][R12.64+0x8], R31 ;  /* 0x0000081f0c00c986 */ /* 0x0009e2000c101112 */
[----:B------:R-:W-:Y:S05]  /*36d0*/  @P3 BRA `(.L_x_50) ;  /* 0x0000000000043947 */ /* 0x000fea0003800000 */
[----:B------:R0:W5:Y:S02]  /*36e0*/  LDG.E.U8 R7, desc[UR18][R24.64+0x9] ;  /* 0x0000091218077981 */ /* 0x000164000c1e1100 */
.L_x_50:
[----:B------:R-:W-:Y:S05]  /*36f0*/  BSYNC B1 ;  /* 0x0000000000017941 */ /* 0x000fea0003800000 */
.L_x_49:
        /* <DEDUP_REMOVED lines=12> */
.L_x_52:
[----:B------:R-:W-:Y:S05]  /*37c0*/  BSYNC B1 ;  /* 0x0000000000017941 */ /* 0x000fea0003800000 */
.L_x_51:
        /* <DEDUP_REMOVED lines=12> */
.L_x_54:
[----:B------:R-:W-:Y:S05]  /*3890*/  BSYNC B1 ;  /* 0x0000000000017941 */ /* 0x000fea0003800000 */
.L_x_53:
        /* <DEDUP_REMOVED lines=12> */
.L_x_56:
[----:B------:R-:W-:Y:S05]  /*3960*/  BSYNC B1 ;  /* 0x0000000000017941 */ /* 0x000fea0003800000 */
.L_x_55:
        /* <DEDUP_REMOVED lines=12> */
.L_x_58:
[----:B------:R-:W-:Y:S05]  /*3a30*/  BSYNC B1 ;  /* 0x0000000000017941 */ /* 0x000fea0003800000 */
.L_x_57:
        /* <DEDUP_REMOVED lines=12> */
.L_x_60:
[----:B------:R-:W-:Y:S05]  /*3b00*/  BSYNC B1 ;  /* 0x0000000000017941 */ /* 0x000fea0003800000 */
.L_x_59:
        /* <DEDUP_REMOVED lines=12> */
.L_x_62:
[----:B------:R-:W-:Y:S05]  /*3bd0*/  BSYNC B1 ;  /* 0x0000000000017941 */ /* 0x000fea0003800000 */
.L_x_61:
        /* <DEDUP_REMOVED lines=12> */
.L_x_64:
[----:B------:R-:W-:Y:S05]  /*3ca0*/  BSYNC B1 ;  /* 0x0000000000017941 */ /* 0x000fea0003800000 */
.L_x_63:
        /* <DEDUP_REMOVED lines=12> */
.L_x_66:
[----:B------:R-:W-:Y:S05]  /*3d70*/  BSYNC B1 ;  /* 0x0000000000017941 */ /* 0x000fea0003800000 */
.L_x_65:
        /* <DEDUP_REMOVED lines=12> */
.L_x_68:
[----:B------:R-:W-:Y:S05]  /*3e40*/  BSYNC B1 ;  /* 0x0000000000017941 */ /* 0x000fea0003800000 */
.L_x_67:
        /* <DEDUP_REMOVED lines=12> */
.L_x_70:
[----:B------:R-:W-:Y:S05]  /*3f10*/  BSYNC B1 ;  /* 0x0000000000017941 */ /* 0x000fea0003800000 */
.L_x_69:
        /* <DEDUP_REMOVED lines=12> */
.L_x_72:
[----:B------:R-:W-:Y:S05]  /*3fe0*/  BSYNC B1 ;  /* 0x0000000000017941 */ /* 0x000fea0003800000 */
.L_x_71:
        /* <DEDUP_REMOVED lines=12> */
.L_x_74:
[----:B------:R-:W-:Y:S05]  /*40b0*/  BSYNC B1 ;  /* 0x0000000000017941 */ /* 0x000fea0003800000 */
.L_x_73:
        /* <DEDUP_REMOVED lines=12> */
.L_x_76:
[----:B------:R-:W-:Y:S05]  /*4180*/  BSYNC B1 ;  /* 0x0000000000017941 */ /* 0x000fea0003800000 */
.L_x_75:
        /* <DEDUP_REMOVED lines=12> */
.L_x_78:
[----:B------:R-:W-:Y:S05]  /*4250*/  BSYNC B1 ;  /* 0x0000000000017941 */ /* 0x000fea0003800000 */
.L_x_77:
        /* <DEDUP_REMOVED lines=12> */
.L_x_80:
[----:B------:R-:W-:Y:S05]  /*4320*/  BSYNC B1 ;  /* 0x0000000000017941 */ /* 0x000fea0003800000 */
.L_x_79:
        /* <DEDUP_REMOVED lines=12> */
.L_x_82:
[----:B------:R-:W-:Y:S05]  /*43f0*/  BSYNC B1 ;  /* 0x0000000000017941 */ /* 0x000fea0003800000 */
.L_x_81:
        /* <DEDUP_REMOVED lines=12> */
.L_x_84:
[----:B------:R-:W-:Y:S05]  /*44c0*/  BSYNC B1 ;  /* 0x0000000000017941 */ /* 0x000fea0003800000 */
.L_x_83:
        /* <DEDUP_REMOVED lines=12> */
.L_x_86:
[----:B------:R-:W-:Y:S05]  /*4590*/  BSYNC B1 ;  /* 0x0000000000017941 */ /* 0x000fea0003800000 */
.L_x_85:
        /* <DEDUP_REMOVED lines=12> */
.L_x_88:
[----:B------:R-:W-:Y:S05]  /*4660*/  BSYNC B1 ;  /* 0x0000000000017941 */ /* 0x000fea0003800000 */
.L_x_87:
        /* <DEDUP_REMOVED lines=12> */
.L_x_90:
[----:B------:R-:W-:Y:S05]  /*4730*/  BSYNC B1 ;  /* 0x0000000000017941 */ /* 0x000fea0003800000 */
.L_x_89:
        /* <DEDUP_REMOVED lines=12> */
.L_x_92:
[----:B------:R-:W-:Y:S05]  /*4800*/  BSYNC B1 ;  /* 0x0000000000017941 */ /* 0x000fea0003800000 */
.L_x_91:
        /* <DEDUP_REMOVED lines=12> */
.L_x_94:
[----:B------:R-:W-:Y:S05]  /*48d0*/  BSYNC B1 ;  /* 0x0000000000017941 */ /* 0x000fea0003800000 */
.L_x_93:
        /* <DEDUP_REMOVED lines=12> */
.L_x_96:
[----:B------:R-:W-:Y:S05]  /*49a0*/  BSYNC B1 ;  /* 0x0000000000017941 */ /* 0x000fea0003800000 */
.L_x_95:
        /* <DEDUP_REMOVED lines=12> */
.L_x_98:
[----:B------:R-:W-:Y:S05]  /*4a70*/  BSYNC B1 ;  /* 0x0000000000017941 */ /* 0x000fea0003800000 */
.L_x_97:
        /* <DEDUP_REMOVED lines=12> */
.L_x_100:
[----:B------:R-:W-:Y:S05]  /*4b40*/  BSYNC B1 ;  /* 0x0000000000017941 */ /* 0x000fea0003800000 */
.L_x_99:
        /* <DEDUP_REMOVED lines=12> */
.L_x_102:
[----:B------:R-:W-:Y:S05]  /*4c10*/  BSYNC B1 ;  /* 0x0000000000017941 */ /* 0x000fea0003800000 */
.L_x_101:
        /* <DEDUP_REMOVED lines=12> */
.L_x_104:
[----:B------:R-:W-:Y:S05]  /*4ce0*/  BSYNC B1 ;  /* 0x0000000000017941 */ /* 0x000fea0003800000 */
.L_x_103:
        /* <DEDUP_REMOVED lines=12> */
.L_x_106:
[----:B------:R-:W-:Y:S05]  /*4db0*/  BSYNC B1 ;  /* 0x0000000000017941 */ /* 0x000fea0003800000 */
.L_x_105:
        /* <DEDUP_REMOVED lines=12> */
.L_x_108:
[----:B------:R-:W-:Y:S05]  /*4e80*/  BSYNC B1 ;  /* 0x0000000000017941 */ /* 0x000fea0003800000 */
.L_x_107:
        /* <DEDUP_REMOVED lines=12> */
.L_x_110:
[----:B------:R-:W-:Y:S05]  /*4f50*/  BSYNC B1 ;  /* 0x0000000000017941 */ /* 0x000fea0003800000 */
.L_x_109:
        /* <DEDUP_REMOVED lines=12> */
.L_x_112:
[----:B------:R-:W-:Y:S05]  /*5020*/  BSYNC B1 ;  /* 0x0000000000017941 */ /* 0x000fea0003800000 */
.L_x_111:
        /* <DEDUP_REMOVED lines=12> */
.L_x_114:
[----:B------:R-:W-:Y:S05]  /*50f0*/  BSYNC B1 ;  /* 0x0000000000017941 */ /* 0x000fea0003800000 */
.L_x_113:
        /* <DEDUP_REMOVED lines=12> */
.L_x_116:
[----:B------:R-:W-:Y:S05]  /*51c0*/  BSYNC B1 ;  /* 0x0000000000017941 */ /* 0x000fea0003800000 */
.L_x_115:
        /* <DEDUP_REMOVED lines=12> */
.L_x_118:
[----:B------:R-:W-:Y:S05]  /*5290*/  BSYNC B1 ;  /* 0x0000000000017941 */ /* 0x000fea0003800000 */
.L_x_117:
        /* <DEDUP_REMOVED lines=12> */
.L_x_120:
[----:B------:R-:W-:Y:S05]  /*5360*/  BSYNC B1 ;  /* 0x0000000000017941 */ /* 0x000fea0003800000 */
.L_x_119:
        /* <DEDUP_REMOVED lines=12> */
.L_x_122:
[----:B------:R-:W-:Y:S05]  /*5430*/  BSYNC B1 ;  /* 0x0000000000017941 */ /* 0x000fea0003800000 */
.L_x_121:
        /* <DEDUP_REMOVED lines=12> */
.L_x_124:
[----:B------:R-:W-:Y:S05]  /*5500*/  BSYNC B1 ;  /* 0x0000000000017941 */ /* 0x000fea0003800000 */
.L_x_123:
        /* <DEDUP_REMOVED lines=12> */
.L_x_126:
[----:B------:R-:W-:Y:S05]  /*55d0*/  BSYNC B1 ;  /* 0x0000000000017941 */ /* 0x000fea0003800000 */
.L_x_125:
        /* <DEDUP_REMOVED lines=12> */
.L_x_128:
[----:B------:R-:W-:Y:S05]  /*56a0*/  BSYNC B1 ;  /* 0x0000000000017941 */ /* 0x000fea0003800000 */
.L_x_127:
        /* <DEDUP_REMOVED lines=12> */
.L_x_130:
[----:B------:R-:W-:Y:S05]  /*5770*/  BSYNC B1 ;  /* 0x0000000000017941 */ /* 0x000fea0003800000 */
.L_x_129:
        /* <DEDUP_REMOVED lines=12> */
.L_x_132:
[----:B------:R-:W-:Y:S05]  /*5840*/  BSYNC B1 ;  /* 0x0000000000017941 */ /* 0x000fea0003800000 */
.L_x_131:
        /* <DEDUP_REMOVED lines=12> */
.L_x_134:
[----:B------:R-:W-:Y:S05]  /*5910*/  BSYNC B1 ;  /* 0x0000000000017941 */ /* 0x000fea0003800000 */
.L_x_133:
        /* <DEDUP_REMOVED lines=12> */
.L_x_136:
[----:B------:R-:W-:Y:S05]  /*59e0*/  BSYNC B1 ;  /* 0x0000000000017941 */ /* 0x000fea0003800000 */
.L_x_135:
        /* <DEDUP_REMOVED lines=12> */
.L_x_138:
[----:B------:R-:W-:Y:S05]  /*5ab0*/  BSYNC B1 ;  /* 0x0000000000017941 */ /* 0x000fea0003800000 */
.L_x_137:
        /* <DEDUP_REMOVED lines=12> */
.L_x_140:
[----:B------:R-:W-:Y:S05]  /*5b80*/  BSYNC B1 ;  /* 0x0000000000017941 */ /* 0x000fea0003800000 */
.L_x_139:
        /* <DEDUP_REMOVED lines=12> */
.L_x_142:
[----:B------:R-:W-:Y:S05]  /*5c50*/  BSYNC B1 ;  /* 0x0000000000017941 */ /* 0x000fea0003800000 */
.L_x_141:
        /* <DEDUP_REMOVED lines=12> */
.L_x_144:
[----:B------:R-:W-:Y:S05]  /*5d20*/  BSYNC B1 ;  /* 0x0000000000017941 */ /* 0x000fea0003800000 */
.L_x_143:
        /* <DEDUP_REMOVED lines=12> */
.L_x_146:
[----:B------:R-:W-:Y:S05]  /*5df0*/  BSYNC B1 ;  /* 0x0000000000017941 */ /* 0x000fea0003800000 */
.L_x_145:
        /* <DEDUP_REMOVED lines=12> */
.L_x_148:
[----:B------:R-:W-:Y:S05]  /*5ec0*/  BSYNC B1 ;  /* 0x0000000000017941 */ /* 0x000fea0003800000 */
.L_x_147:
        /* <DEDUP_REMOVED lines=12> */
.L_x_150:
[----:B------:R-:W-:Y:S05]  /*5f90*/  BSYNC B1 ;  /* 0x0000000000017941 */ /* 0x000fea0003800000 */
.L_x_149:
        /* <DEDUP_REMOVED lines=12> */
.L_x_152:
[----:B------:R-:W-:Y:S05]  /*6060*/  BSYNC B1 ;  /* 0x0000000000017941 */ /* 0x000fea0003800000 */
.L_x_151:
        /* <DEDUP_REMOVED lines=12> */
.L_x_154:
[----:B------:R-:W-:Y:S05]  /*6130*/  BSYNC B1 ;  /* 0x0000000000017941 */ /* 0x000fea0003800000 */
.L_x_153:
        /* <DEDUP_REMOVED lines=12> */
.L_x_156:
[----:B------:R-:W-:Y:S05]  /*6200*/  BSYNC B1 ;  /* 0x0000000000017941 */ /* 0x000fea0003800000 */
.L_x_155:
        /* <DEDUP_REMOVED lines=8> */
[----:B0-----:R-:W-:-:S05]  /*6290*/  F2FP.SATFINITE.E4M3.F32.PACK_AB_MERGE_C R19, RZ, R20, RZ ;  /* 0x00000014ff13723e */ /* 0x001fca00048070ff */
[----:B------:R0:W-:Y:S01]  /*62a0*/  @!P4 STG.E.U8 desc[UR18][R10.64+0x70], R19 ;  /* 0x000070130a00c986 */ /* 0x0001e2000c101112 */
[----:B------:R-:W-:Y:S05]  /*62b0*/  @P3 BRA `(.L_x_158) ;  /* 0x0000000000043947 */ /* 0x000fea0003800000 */
[----:B------:R0:W5:Y:S02]  /*62c0*/  LDG.E.U8 R7, desc[UR18][R26.64+0x71] ;  /* 0x000071121a077981 */ /* 0x000164000c1e1100 */
.L_x_158:
[----:B------:R-:W-:Y:S05]  /*62d0*/  BSYNC B1 ;  /* 0x0000000000017941 */ /* 0x000fea0003800000 */
.L_x_157:
[----:B-----5:R-:W-:Y:S01]  /*62e0*/  LOP3.LUT R7, R7, 0xff, RZ, 0xc0, !PT ;  /* 0x000000ff07077812 */ /* 0x020fe200078ec0ff */
[----:B------:R-:W-:Y:S01]  /*62f0*/  BSSY B1, `(.L_x_159) ;  /* 0x000000b000017945 */ /* 0x000fe20003800000 */
[----:B------:R-:W-:Y:S02]  /*6300*/  ISETP.LT.OR P4, PT, R29, 0x79, !P0 ;  /* 0x000000791d00780c */ /* 0x000fe40004781670 */
[----:B------:R-:W-:-:S05]  /*6310*/  F2FP.F16.E4M3.UNPACK_B R7, R7 ;  /* 0x00000007ff07723e */ /* 0x000fca00020006ff */
[----:B------:R-:W-:-:S05]  /*6320*/  HADD2.F32 R20, -RZ, R7.H0_H0 ;  /* 0x20000007ff147230 */ /* 0x000fca0000004100 */
[----:B------:R-:W-:-:S04]  /*6330*/  FMUL R7, R20, R9 ;  /* 0x0000000914077220 */ /* 0x000fc80000400000 */
[----:B------:R-:W-:-:S05]  /*6340*/  FFMA R7, R18, R8, R7 ;  /* 0x0000000812077223 */ /* 0x000fca0000000007 */
[----:B0-----:R-:W-:Y:S02]  /*6350*/  F2FP.SATFINITE.E4M3.F32.PACK_AB_MERGE_C R19, RZ, R7, RZ ;  /* 0x00000007ff13723e */ /* 0x001fe400048070ff */
[----:B------:R-:W-:-:S03]  /*6360*/  PRMT R7, RZ, 0x7610, R7 ;  /* 0x00007610ff077816 */ /* 0x000fc60000000007 */
[----:B------:R0:W-:Y:S01]  /*6370*/  @!P3 STG.E.U8 desc[UR18][R10.64+0x71], R19 ;  /* 0x000071130a00b986 */ /* 0x0001e2000c101112 */
[----:B------:R-:W-:Y:S05]  /*6380*/  @P4 BRA `(.L_x_160) ;  /* 0x0000000000044947 */ /* 0x000fea0003800000 */
[----:B------:R0:W5:Y:S02]  /*6390*/  LDG.E.U8 R7, desc[UR18][R24.64+0x78] ;  /* 0x0000781218077981 */ /* 0x000164000c1e1100 */
.L_x_160:
[----:B------:R-:W-:Y:S05]  /*63a0*/  BSYNC B1 ;  /* 0x0000000000017941 */ /* 0x000fea0003800000 */
.L_x_159:
        /* <DEDUP_REMOVED lines=12> */
.L_x_162:
[----:B------:R-:W-:Y:S05]  /*6470*/  BSYNC B1 ;  /* 0x0000000000017941 */ /* 0x000fea0003800000 */
.L_x_161:
        /* <DEDUP_REMOVED lines=12> */
.L_x_164:
[----:B------:R-:W-:Y:S05]  /*6540*/  BSYNC B1 ;  /* 0x0000000000017941 */ /* 0x000fea0003800000 */
.L_x_163:
[----:B-----5:R-:W-:Y:S01]  /*6550*/  LOP3.LUT R7, R7, 0xff, RZ, 0xc0, !PT ;  /* 0x000000ff07077812 */ /* 0x020fe200078ec0ff */
[----:B------:R-:W-:Y:S01]  /*6560*/  BSSY B1, `(.L_x_165) ;  /* 0x000000b000017945 */ /* 0x000fe20003800000 */
[----:B------:R-:W-:Y:S02]  /*6570*/  ISETP.LT.OR P1, PT, R29, 0x7a, !P1 ;  /* 0x0000007a1d00780c */ /* 0x000fe40004f21670 */
[----:B------:R-:W-:-:S05]  /*6580*/  F2FP.F16.E4M3.UNPACK_B R7, R7 ;  /* 0x00000007ff07723e */ /* 0x000fca00020006ff */
[----:B01----:R-:W-:Y:S01]  /*6590*/  HADD2.F32 R12, -RZ, R7.H0_H0 ;  /* 0x20000007ff0c7230 */ /* 0x003fe20000004100 */
[----:B------:R-:W-:-:S04]  /*65a0*/  PRMT R7, RZ, 0x7610, R7 ;  /* 0x00007610ff077816 */ /* 0x000fc80000000007 */
[----:B------:R-:W-:-:S04]  /*65b0*/  FMUL R12, R12, R9 ;  /* 0x000000090c0c7220 */ /* 0x000fc80000400000 */
[----:B------:R-:W-:-:S05]  /*65c0*/  FFMA R12, R17, R8, R12 ;  /* 0x00000008110c7223 */ /* 0x000fca000000000c */
[----:B------:R-:W-:-:S05]  /*65d0*/  F2FP.SATFINITE.E4M3.F32.PACK_AB_MERGE_C R13, RZ, R12, RZ ;  /* 0x0000000cff0d723e */ /* 0x000fca00048070ff */
[----:B------:R0:W-:Y:S01]  /*65e0*/  @!P3 STG.E.U8 desc[UR18][R10.64+0x78], R13 ;  /* 0x0000780d0a00b986 */ /* 0x0001e2000c101112 */
[----:B------:R-:W-:Y:S05]  /*65f0*/  @P1 BRA `(.L_x_166) ;  /* 0x0000000000041947 */ /* 0x000fea0003800000 */
[----:B------:R1:W5:Y:S02]  /*6600*/  LDG.E.U8 R7, desc[UR18][R26.64+0x79] ;  /* 0x000079121a077981 */ /* 0x000364000c1e1100 */
.L_x_166:
[----:B------:R-:W-:Y:S05]  /*6610*/  BSYNC B1 ;  /* 0x0000000000017941 */ /* 0x000fea0003800000 */
.L_x_165:
[----:B------:R-:W-:Y:S05]  /*6620*/  @P1 BRA `(.L_x_167) ;  /* 0x0000001000281947 */ /* 0x000fea0003800000 */
[----:B-----5:R-:W-:-:S04]  /*6630*/  LOP3.LUT R7, R7, 0xff, RZ, 0xc0, !PT ;  /* 0x000000ff07077812 */ /* 0x020fc800078ec0ff */
[----:B------:R-:W-:-:S05]  /*6640*/  F2FP.F16.E4M3.UNPACK_B R7, R7 ;  /* 0x00000007ff07723e */ /* 0x000fca00020006ff */
[----:B------:R-:W-:-:S05]  /*6650*/  HADD2.F32 R12, -RZ, R7.H0_H0 ;  /* 0x20000007ff0c7230 */ /* 0x000fca0000004100 */
[----:B------:R-:W-:-:S04]  /*6660*/  FMUL R7, R12, R9 ;  /* 0x000000090c077220 */ /* 0x000fc80000400000 */
[----:B------:R-:W-:-:S05]  /*6670*/  FFMA R7, R16, R8, R7 ;  /* 0x0000000810077223 */ /* 0x000fca0000000007 */
[----:B------:R-:W-:-:S05]  /*6680*/  F2FP.SATFINITE.E4M3.F32.PACK_AB_MERGE_C R7, RZ, R7, RZ ;  /* 0x00000007ff07723e */ /* 0x000fca00048070ff */
[----:B------:R0:W-:Y:S01]  /*6690*/  STG.E.U8 desc[UR18][R10.64+0x79], R7 ;  /* 0x000079070a007986 */ /* 0x0001e2000c101112 */
[----:B------:R-:W-:Y:S05]  /*66a0*/  BRA `(.L_x_167) ;  /* 0x0000001000087947 */ /* 0x000fea0003800000 */
.L_x_38:
[----:B------:R-:W-:Y:S01]  /*66b0*/  ISETP.GE.AND P1, PT, R36, 0x1, PT ;  /* 0x000000012400780c */ /* 0x000fe20003f26270 */
[-C--:B--2---:R-:W-:Y:S01]  /*66c0*/  FMUL R143, R143, R8.reuse ;  /* 0x000000088f8f7220 */ /* 0x084fe20000400000 */
[-C--:B------:R-:W-:Y:S01]  /*66d0*/  FMUL R138, R138, R8.reuse ;  /* 0x000000088a8a7220 */ /* 0x080fe20000400000 */
[----:B------:R-:W-:Y:S01]  /*66e0*/  ISETP.GE.AND P0, PT, R36, 0x9, PT ;  /* 0x000000092400780c */ /* 0x000fe20003f06270 */
[-C--:B------:R-:W-:Y:S01]  /*66f0*/  FMUL R141, R141, R8.reuse ;  /* 0x000000088d8d7220 */ /* 0x080fe20000400000 */
[C---:B------:R-:W-:Y:S01]  /*6700*/  ISETP.LT.OR P4, PT, R29.reuse, 0x1, !P1 ;  /* 0x000000011d00780c */ /* 0x040fe20004f81670 */
[-C--:B------:R-:W-:Y:S01]  /*6710*/  FMUL R136, R136, R8.reuse ;  /* 0x0000000888887220 */ /* 0x080fe20000400000 */
[----:B------:R-:W-:Y:S01]  /*6720*/  ISETP.LT.OR P5, PT, R29, 0x2, !P1 ;  /* 0x000000021d00780c */ /* 0x000fe20004fa1670 */
[-C--:B------:R-:W-:Y:S01]  /*6730*/  FMUL R139, R139, R8.reuse ;  /* 0x000000088b8b7220 */ /* 0x080fe20000400000 */
[----:B------:R-:W-:Y:S01]  /*6740*/  F2FP.SATFINITE.E4M3.F32.PACK_AB_MERGE_C R143, RZ, R143, RZ ;  /* 0x0000008fff8f723e */ /* 0x000fe200048070ff */
[----:B------:R-:W-:Y:S01]  /*6750*/  FMUL R134, R134, R8 ;  /* 0x0000000886867220 */ /* 0x000fe20000400000 */
[----:B------:R-:W-:Y:S01]  /*6760*/  F2FP.SATFINITE.E4M3.F32.PACK_AB_MERGE_C R7, RZ, R138, RZ ;  /* 0x0000008aff07723e */ /* 0x000fe200048070ff */
[-C--:B------:R-:W-:Y:S01]  /*6770*/  FMUL R137, R137, R8.reuse ;  /* 0x0000000889897220 */ /* 0x080fe20000400000 */
[C---:B------:R-:W-:Y:S01]  /*6780*/  ISETP.LT.OR P3, PT, R29.reuse, 0x1, !P0 ;  /* 0x000000011d00780c */ /* 0x040fe20004761670 */
[-C--:B------:R-:W-:Y:S01]  /*6790*/  FMUL R132, R132, R8.reuse ;  /* 0x0000000884847220 */ /* 0x080fe20000400000 */
[----:B------:R-:W-:Y:S01]  /*67a0*/  ISETP.LT.OR P6, PT, R29, 0xa, !P1 ;  /* 0x0000000a1d00780c */ /* 0x000fe20004fc1670 */
[-C--:B------:R-:W-:Y:S01]  /*67b0*/  FMUL R135, R135, R8.reuse ;  /* 0x0000000887877220 */ /* 0x080fe20000400000 */
[----:B------:R-:W-:Y:S01]  /*67c0*/  F2FP.SATFINITE.E4M3.F32.PACK_AB_MERGE_C R141, RZ, R141, RZ ;  /* 0x0000008dff8d723e */ /* 0x000fe200048070ff */
[----:B------:R-:W-:Y:S01]  /*67d0*/  @!P4 STG.E.U8 desc[UR18][R12.64], R143 ;  /* 0x0000008f0c00c986 */ /* 0x000fe2000c101112 */
[C---:B------:R-:W-:Y:S01]  /*67e0*/  ISETP.LT.OR P4, PT, R29.reuse, 0x2, !P0 ;  /* 0x000000021d00780c */ /* 0x040fe20004781670 */
[----:B------:R-:W-:Y:S01]  /*67f0*/  FMUL R130, R130, R8 ;  /* 0x0000000882827220 */ /* 0x000fe20000400000 */
[----:B------:R-:W-:Y:S01]  /*6800*/  F2FP.SATFINITE.E4M3.F32.PACK_AB_MERGE_C R25, RZ, R136, RZ ;  /* 0x00000088ff19723e */ /* 0x000fe200048070ff */
[----:B------:R0:W-:Y:S01]  /*6810*/  @!P5 STG.E.U8 desc[UR18][R12.64+0x1], R7 ;  /* 0x000001070c00d986 */ /* 0x0001e2000c101112 */
[----:B------:R-:W-:Y:S01]  /*6820*/  ISETP.LT.OR P5, PT, R29, 0x9, !P1 ;  /* 0x000000091d00780c */ /* 0x000fe20004fa1670 */
[-C--:B------:R-:W-:Y:S01]  /*6830*/  FMUL R133, R133, R8.reuse ;  /* 0x0000000885857220 */ /* 0x080fe20000400000 */
[----:B------:R-:W-:Y:S01]  /*6840*/  F2FP.SATFINITE.E4M3.F32.PACK_AB_MERGE_C R139, RZ, R139, RZ ;  /* 0x0000008bff8b723e */ /* 0x000fe200048070ff */
[----:B------:R-:W-:Y:S01]  /*6850*/  @!P3 STG.E.U8 desc[UR18][R10.64], R141 ;  /* 0x0000008d0a00b986 */ /* 0x000fe2000c101112 */
[----:B------:R-:W-:Y:S01]  /*6860*/  ISETP.LT.OR P3, PT, R29, 0x9, !P0 ;  /* 0x000000091d00780c */ /* 0x000fe20004761670 */
[-C--:B------:R-:W-:Y:S01]  /*6870*/  FMUL R128, R128, R8.reuse ;  /* 0x0000000880807220 */ /* 0x080fe20000400000 */
[----:B------:R-:W-:Y:S01]  /*6880*/  F2FP.SATFINITE.E4M3.F32.PACK_AB_MERGE_C R137, RZ, R137, RZ ;  /* 0x00000089ff89723e */ /* 0x000fe200048070ff */
[-C--:B------:R-:W-:Y:S01]  /*6890*/  FMUL R131, R131, R8.reuse ;  /* 0x0000000883837220 */ /* 0x080fe20000400000 */
[----:B------:R-:W-:Y:S01]  /*68a0*/  F2FP.SATFINITE.E4M3.F32.PACK_AB_MERGE_C R135, RZ, R135, RZ ;  /* 0x00000087ff87723e */ /* 0x000fe200048070ff */
[----:B------:R1:W-:Y:S01]  /*68b0*/  @!P4 STG.E.U8 desc[UR18][R10.64+0x1], R25 ;  /* 0x000001190a00c986 */ /* 0x0003e2000c101112 */
[C---:B------:R-:W-:Y:S01]  /*68c0*/  ISETP.LT.OR P4, PT, R29.reuse, 0xa, !P0 ;  /* 0x0000000a1d00780c */ /* 0x040fe20004781670 */
[----:B------:R-:W-:Y:S01]  /*68d0*/  FMUL R126, R126, R8 ;  /* 0x000000087e7e7220 */ /* 0x000fe20000400000 */
[----:B0-----:R-:W-:Y:S01]  /*68e0*/  F2FP.SATFINITE.E4M3.F32.PACK_AB_MERGE_C R7, RZ, R134, RZ ;  /* 0x00000086ff07723e */ /* 0x001fe200048070ff */
[----:B------:R-:W-:Y:S01]  /*68f0*/  @!P5 STG.E.U8 desc[UR18][R12.64+0x8], R139 ;  /* 0x0000088b0c00d986 */ /* 0x000fe2000c101112 */
[----:B------:R-:W-:Y:S01]  /*6900*/  ISETP.LT.OR P5, PT, R29, 0x11, !P1 ;  /* 0x000000111d00780c */ /* 0x000fe20004fa1670 */
[-C--:B------:R-:W-:Y:S01]  /*6910*/  FMUL R129, R129, R8.reuse ;  /* 0x0000000881817220 */ /* 0x080fe20000400000 */
[----:B------:R-:W-:Y:S01]  /*6920*/  F2FP.SATFINITE.E4M3.F32.PACK_AB_MERGE_C R133, RZ, R133, RZ ;  /* 0x00000085ff85723e */ /* 0x000fe200048070ff */
[----:B------:R0:W-:Y:S01]  /*6930*/  @!P6 STG.E.U8 desc[UR18][R12.64+0x9], R7 ;  /* 0x000009070c00e986 */ /* 0x0001e2000c101112 */
[----:B------:R-:W-:Y:S01]  /*6940*/  ISETP.LT.OR P6, PT, R29, 0x12, !P1 ;  /* 0x000000121d00780c */ /* 0x000fe20004fc1670 */
[----:B------:R-:W-:Y:S01]  /*6950*/  FMUL R124, R124, R8 ;  /* 0x000000087c7c7220 */ /* 0x000fe20000400000 */
[----:B------:R-:W-:Y:S01]  /*6960*/  F2FP.SATFINITE.E4M3.F32.PACK_AB_MERGE_C R131, RZ, R131, RZ ;  /* 0x00000083ff83723e */ /* 0x000fe200048070ff */
[----:B------:R-:W-:Y:S01]  /*6970*/  @!P3 STG.E.U8 desc[UR18][R10.64+0x8], R137 ;  /* 0x000008890a00b986 */ /* 0x000fe2000c101112 */
[----:B-1----:R-:W-:Y:S01]  /*6980*/  F2FP.SATFINITE.E4M3.F32.PACK_AB_MERGE_C R25, RZ, R132, RZ ;  /* 0x00000084ff19723e */ /* 0x002fe200048070ff */
[-C--:B------:R-:W-:Y:S01]  /*6990*/  FMUL R127, R127, R8.reuse ;  /* 0x000000087f7f7220 */ /* 0x080fe20000400000 */
[C---:B------:R-:W-:Y:S01]  /*69a0*/  ISETP.LT.OR P3, PT, R29.reuse, 0x11, !P0 ;  /* 0x000000111d00780c */ /* 0x040fe20004761670 */
[-C--:B------:R-:W-:Y:S01]  /*69b0*/  FMUL R122, R122, R8.reuse ;  /* 0x000000087a7a7220 */ /* 0x080fe20000400000 */
[----:B------:R-:W-:Y:S01]  /*69c0*/  F2FP.SATFINITE.E4M3.F32.PACK_AB_MERGE_C R129, RZ, R129, RZ ;  /* 0x00000081ff81723e */ /* 0x000fe200048070ff */
[----:B------:R1:W-:Y:S01]  /*69d0*/  @!P4 STG.E.U8 desc[UR18][R10.64+0x9], R25 ;  /* 0x000009190a00c986 */ /* 0x0003e2000c101112 */
[----:B------:R-:W-:Y:S01]  /*69e0*/  ISETP.LT.OR P4, PT, R29, 0x12, !P0 ;  /* 0x000000121d00780c */ /* 0x000fe20004781670 */
[----:B------:R-:W-:Y:S01]  /*69f0*/  FMUL R125, R125, R8 ;  /* 0x000000087d7d7220 */ /* 0x000fe20000400000 */
[----:B0-----:R-:W-:Y:S01]  /*6a00*/  F2FP.SATFINITE.E4M3.F32.PACK_AB_MERGE_C R7, RZ, R130, RZ ;  /* 0x00000082ff07723e */ /* 0x001fe200048070ff */
[----:B------:R-:W-:Y:S01]  /*6a10*/  @!P5 STG.E.U8 desc[UR18][R12.64+0x10], R135 ;  /* 0x000010870c00d986 */ /* 0x000fe2000c101112 */
[C---:B------:R-:W-:Y:S01]  /*6a20*/  ISETP.LT.OR P5, PT, R29.reuse, 0x19, !P1 ;  /* 0x000000191d00780c */ /* 0x040fe20004fa1670 */
[-C--:B------:R-:W-:Y:S01]  /*6a30*/  FMUL R120, R120, R8.reuse ;  /* 0x0000000878787220 */ /* 0x080fe20000400000 */
[----:B------:R-:W-:Y:S01]  /*6a40*/  F2FP.SATFINITE.E4M3.F32.PACK_AB_MERGE_C R127, RZ, R127, RZ ;  /* 0x0000007fff7f723e */ /* 0x000fe200048070ff */
[----:B------:R0:W-:Y:S01]  /*6a50*/  @!P6 STG.E.U8 desc[UR18][R12.64+0x11], R7 ;  /* 0x000011070c00e986 */ /* 0x0001e2000c101112 */
[----:B------:R-:W-:Y:S01]  /*6a60*/  ISETP.LT.OR P6, PT, R29, 0x1a, !P1 ;  /* 0x0000001a1d00780c */ /* 0x000fe20004fc1670 */
[-C--:B------:R-:W-:Y:S01]  /*6a70*/  FMUL R123, R123, R8.reuse ;  /* 0x000000087b7b7220 */ /* 0x080fe20000400000 */
[----:B------:R-:W-:Y:S01]  /*6a80*/  FMUL R118, R118, R8 ;  /* 0x0000000876767220 */ /* 0x000fe20000400000 */
[----:B-1----:R-:W-:Y:S01]  /*6a90*/  F2FP.SATFINITE.E4M3.F32.PACK_AB_MERGE_C R25, RZ, R128, RZ ;  /* 0x00000080ff19723e */ /* 0x002fe200048070ff */
[----:B------:R-:W-:Y:S01]  /*6aa0*/  @!P3 STG.E.U8 desc[UR18][R10.64+0x10], R133 ;  /* 0x000010850a00b986 */ /* 0x000fe2000c101112 */
[----:B------:R-:W-:Y:S01]  /*6ab0*/  ISETP.LT.OR P3, PT, R29, 0x19, !P0 ;  /* 0x000000191d00780c */ /* 0x000fe20004761670 */
        /* <DEDUP_REMOVED lines=35> */
[----:B------:R-:W-:Y:S01]  /*6cf0*/  ISETP.LT.OR P3, PT, R29, 0x29, !P0 ;  /* 0x000000291d00780c */ /* 0x000fe20004761670 */
[-C--:B------:R-:W-:Y:S01]  /*6d00*/  FMUL R111, R111, R8.reuse ;  /* 0x000000086f6f7220 */ /* 0x080fe20000400000 */
[-C--:B------:R-:W-:Y:S01]  /*6d10*/  FMUL R106, R106, R8.reuse ;  /* 0x000000086a6a7220 */ /* 0x080fe20000400000 */
        /* <DEDUP_REMOVED lines=104> */
[----:B------:R-:W-:-:S02]  /*73a0*/  ISETP.LT.OR P3, PT, R29, 0x59, !P0 ;  /* 0x000000591d00780c */ /* 0x000fc40004761670 */
[----:B------:R-:W-:Y:S01]  /*73b0*/  F2FP.SATFINITE.E4M3.F32.PACK_AB_MERGE_C R21, RZ, R21, RZ ;  /* 0x00000015ff15723e */ /* 0x000fe200048070ff */
[----:B------:R1:W-:Y:S01]  /*73c0*/  @!P4 STG.E.U8 desc[UR18][R10.64+0x51], R25 ;  /* 0x000051190a00c986 */ /* 0x0003e2000c101112 */
[C---:B------:R-:W-:Y:S02]  /*73d0*/  ISETP.LT.OR P4, PT, R29.reuse, 0x5a, !P0 ;  /* 0x0000005a1d00780c */ /* 0x040fe40004781670 */
[----:B0-----:R-:W-:Y:S01]  /*73e0*/  F2FP.SATFINITE.E4M3.F32.PACK_AB_MERGE_C R7, RZ, R94, RZ ;  /* 0x0000005eff07723e */ /* 0x001fe200048070ff */
[----:B------:R-:W-:Y:S01]  /*73f0*/  @!P5 STG.E.U8 desc[UR18][R12.64+0x58], R99 ;  /* 0x000058630c00d986 */ /* 0x000fe2000c101112 */
[C---:B------:R-:W-:Y:S02]  /*7400*/  ISETP.LT.OR P5, PT, R29.reuse, 0x61, !P1 ;  /* 0x000000611d00780c */ /* 0x040fe40004fa1670 */
[----:B------:R-:W-:Y:S01]  /*7410*/  F2FP.SATFINITE.E4M3.F32.PACK_AB_MERGE_C R15, RZ, R15, RZ ;  /* 0x0000000fff0f723e */ /* 0x000fe200048070ff */
[----:B------:R0:W-:Y:S01]  /*7420*/  @!P6 STG.E.U8 desc[UR18][R12.64+0x59], R7 ;  /* 0x000059070c00e986 */ /* 0x0001e2000c101112 */
[----:B------:R-:W-:-:S02]  /*7430*/  ISETP.LT.OR P6, PT, R29, 0x62, !P1 ;  /* 0x000000621d00780c */ /* 0x000fc40004fc1670 */
[----:B------:R-:W-:Y:S01]  /*7440*/  F2FP.SATFINITE.E4M3.F32.PACK_AB_MERGE_C R17, RZ, R17, RZ ;  /* 0x00000011ff11723e */ /* 0x000fe200048070ff */
[----:B------:R-:W-:Y:S01]  /*7450*/  @!P3 STG.E.U8 desc[UR18][R10.64+0x58], R97 ;  /* 0x000058610a00b986 */ /* 0x000fe2000c101112 */
[----:B-1----:R-:W-:Y:S02]  /*7460*/  F2FP.SATFINITE.E4M3.F32.PACK_AB_MERGE_C R25, RZ, R92, RZ ;  /* 0x0000005cff19723e */ /* 0x002fe400048070ff */
[----:B------:R-:W-:-:S03]  /*7470*/  ISETP.LT.OR P3, PT, R29, 0x61, !P0 ;  /* 0x000000611d00780c */ /* 0x000fc60004761670 */
[----:B------:R1:W-:Y:S01]  /*7480*/  @!P4 STG.E.U8 desc[UR18][R10.64+0x59], R25 ;  /* 0x000059190a00c986 */ /* 0x0003e2000c101112 */
[C---:B------:R-:W-:Y:S02]  /*7490*/  ISETP.LT.OR P4, PT, R29.reuse, 0x62, !P0 ;  /* 0x000000621d00780c */ /* 0x040fe40004781670 */
[----:B0-----:R-:W-:Y:S01]  /*74a0*/  F2FP.SATFINITE.E4M3.F32.PACK_AB_MERGE_C R7, RZ, R90, RZ ;  /* 0x0000005aff07723e */ /* 0x001fe200048070ff */
[----:B------:R-:W-:Y:S01]  /*74b0*/  @!P5 STG.E.U8 desc[UR18][R12.64+0x60], R93 ;  /* 0x0000605d0c00d986 */ /* 0x000fe2000c101112 */
[----:B------:R-:W-:-:S03]  /*74c0*/  ISETP.LT.OR P5, PT, R29, 0x69, !P1 ;  /* 0x000000691d00780c */ /* 0x000fc60004fa1670 */
[----:B------:R0:W-:Y:S01]  /*74d0*/  @!P6 STG.E.U8 desc[UR18][R12.64+0x61], R7 ;  /* 0x000061070c00e986 */ /* 0x0001e2000c101112 */
[C---:B------:R-:W-:Y:S02]  /*74e0*/  ISETP.LT.OR P6, PT, R29.reuse, 0x6a, !P1 ;  /* 0x0000006a1d00780c */ /* 0x040fe40004fc1670 */
[----:B-1----:R-:W-:Y:S01]  /*74f0*/  F2FP.SATFINITE.E4M3.F32.PACK_AB_MERGE_C R25, RZ, R88, RZ ;  /* 0x00000058ff19723e */ /* 0x002fe200048070ff */
[----:B------:R-:W-:Y:S01]  /*7500*/  @!P3 STG.E.U8 desc[UR18][R10.64+0x60], R95 ;  /* 0x0000605f0a00b986 */ /* 0x000fe2000c101112 */
        /* <DEDUP_REMOVED lines=11> */
[----:B------:R-:W-:Y:S01]  /*75c0*/  @!P4 STG.E.U8 desc[UR18][R10.64+0x69], R25 ;  /* 0x000069190a00c986 */ /* 0x000fe2000c101112 */
[C---:B------:R-:W-:Y:S02]  /*75d0*/  ISETP.LT.OR P4, PT, R29.reuse, 0x79, !P1 ;  /* 0x000000791d00780c */ /* 0x040fe40004f81670 */
[C---:B------:R-:W-:Y:S01]  /*75e0*/  ISETP.LT.OR P1, PT, R29.reuse, 0x7a, !P1 ;  /* 0x0000007a1d00780c */ /* 0x040fe20004f21670 */
[----:B------:R1:W-:Y:S01]  /*75f0*/  @!P5 STG.E.U8 desc[UR18][R12.64+0x70], R23 ;  /* 0x000070170c00d986 */ /* 0x0003e2000c101112 */
[C---:B------:R-:W-:Y:S02]  /*7600*/  ISETP.LT.OR P5, PT, R29.reuse, 0x72, !P0 ;  /* 0x000000721d00780c */ /* 0x040fe400047a1670 */
[----:B0-----:R-:W-:Y:S01]  /*7610*/  F2FP.SATFINITE.E4M3.F32.PACK_AB_MERGE_C R7, RZ, R18, RZ ;  /* 0x00000012ff07723e */ /* 0x001fe200048070ff */
[----:B------:R0:W-:Y:S01]  /*7620*/  @!P6 STG.E.U8 desc[UR18][R12.64+0x71], R19 ;  /* 0x000071130c00e986 */ /* 0x0001e2000c101112 */
[C---:B------:R-:W-:Y:S02]  /*7630*/  ISETP.LT.OR P6, PT, R29.reuse, 0x79, !P0 ;  /* 0x000000791d00780c */ /* 0x040fe400047c1670 */
[----:B------:R-:W-:Y:S01]  /*7640*/  ISETP.LT.OR P0, PT, R29, 0x7a, !P0 ;  /* 0x0000007a1d00780c */ /* 0x000fe20004701670 */
[----:B------:R2:W-:Y:S01]  /*7650*/  @!P3 STG.E.U8 desc[UR18][R10.64+0x70], R21 ;  /* 0x000070150a00b986 */ /* 0x0005e2000c101112 */
[----:B-1----:R-:W-:-:S05]  /*7660*/  F2FP.SATFINITE.E4M3.F32.PACK_AB_MERGE_C R23, RZ, R16, RZ ;  /* 0x00000010ff17723e */ /* 0x002fca00048070ff */
[----:B------:R2:W-:Y:S01]  /*7670*/  @!P5 STG.E.U8 desc[UR18][R10.64+0x71], R7 ;  /* 0x000071070a00d986 */ /* 0x0005e2000c101112 */
[----:B0-----:R-:W-:-:S03]  /*7680*/  F2FP.SATFINITE.E4M3.F32.PACK_AB_MERGE_C R19, RZ, R14, RZ ;  /* 0x0000000eff13723e */ /* 0x001fc600048070ff */
[----:B------:R2:W-:Y:S04]  /*7690*/  @!P4 STG.E.U8 desc[UR18][R12.64+0x78], R15 ;  /* 0x0000780f0c00c986 */ /* 0x0005e8000c101112 */
[----:B------:R2:W-:Y:S04]  /*76a0*/  @!P1 STG.E.U8 desc[UR18][R12.64+0x79], R19 ;  /* 0x000079130c009986 */ /* 0x0005e8000c101112 */
[----:B------:R2:W-:Y:S04]  /*76b0*/  @!P6 STG.E.U8 desc[UR18][R10.64+0x78], R17 ;  /* 0x000078110a00e986 */ /* 0x0005e8000c101112 */
[----:B------:R2:W-:Y:S02]  /*76c0*/  @!P0 STG.E.U8 desc[UR18][R10.64+0x79], R23 ;  /* 0x000079170a008986 */ /* 0x0005e4000c101112 */
.L_x_167:
[----:B------:R-:W-:Y:S05]  /*76d0*/  BSYNC B0 ;  /* 0x0000000000007941 */ /* 0x000fea0003800000 */
.L_x_37:
[----:B------:R-:W-:Y:S01]  /*76e0*/  ULDC UR6, c[0x0][0xc] ;  /* 0x0000030000067ab9 */ /* 0x000fe20000000800 */
[----:B------:R-:W-:Y:S01]  /*76f0*/  ULDC UR7, c[0x0][0x10] ;  /* 0x0000040000077ab9 */ /* 0x000fe20000000800 */
[----:B0-2--5:R-:W0:Y:S01]  /*7700*/  LDC R7, c[0x0][0x14] ;  /* 0x00000500ff077b82 */ /* 0x025e220000000800 */
[----:B------:R-:W-:Y:S01]  /*7710*/  UIMAD.WIDE.U32 UR6, UR6, UR7, URZ ;  /* 0x00000007060672a5 */ /* 0x000fe2000f8e003f */
[----:B----4-:R-:W-:Y:S01]  /*7720*/  PRMT R10, RZ, 0x7610, R10 ;  /* 0x00007610ff0a7816 */ /* 0x010fe2000000000a */
[----:B------:R-:W-:-:S04]  /*7730*/  IMAD.MOV.U32 R11, RZ, RZ, -0x1 ;  /* 0xffffffffff0b7424 */ /* 0x000fc800078e00ff */
[----:B0-----:R-:W-:-:S04]  /*7740*/  IMAD.WIDE.U32 R2, R7, UR6, R2 ;  /* 0x0000000607027c25 */ /* 0x001fc8000f8e0002 */
[----:B------:R-:W-:Y:S01]  /*7750*/  IMAD R7, R7, UR7, RZ ;  /* 0x0000000707077c24 */ /* 0x000fe2000f8e02ff */
[----:B------:R-:W-:Y:S02]  /*7760*/  ULDC.64 UR6, c[0x0][0x650] ;  /* 0x0001940000067ab9 */ /* 0x000fe40000000a00 */
[----:B------:R-:W-:Y:S01]  /*7770*/  ISETP.GE.U32.AND P0, PT, R2, UR6, PT ;  /* 0x0000000602007c0c */ /* 0x000fe2000bf06070 */
[----:B------:R-:W-:Y:S02]  /*7780*/  IMAD.IADD R3, R3, 0x1, R7 ;  /* 0x0000000103037824 */ /* 0x000fe400078e0207 */
[----:B------:R-:W-:-:S03]  /*7790*/  IMAD.MOV.U32 R7, RZ, RZ, -0x1 ;  /* 0xffffffffff077424 */ /* 0x000fc600078e00ff */
[----:B------:R-:W-:-:S13]  /*77a0*/  ISETP.GE.U32.AND.EX P0, PT, R3, UR7, PT, P0 ;  /* 0x0000000703007c0c */ /* 0x000fda000bf06100 */
[----:B------:R-:W-:Y:S05]  /*77b0*/  @P0 BRA `(.L_x_168) ;  /* 0x0000000400600947 */ /* 0x000fea0003800000 */
[----:B------:R-:W0:Y:S01]  /*77c0*/  S2R R22, SR_CTAID.X ;  /* 0x0000000000167919 */ /* 0x000e220000002500 */
[----:B------:R-:W2:Y:S01]  /*77d0*/  LDC.64 R16, c[0x0][0x628] ;  /* 0x00018a00ff107b82 */ /* 0x000ea20000000a00 */
[----:B------:R-:W-:Y:S01]  /*77e0*/  ULDC UR6, c[0x0][0x150] ;  /* 0x0000540000067ab9 */ /* 0x000fe20000000800 */
[----:B------:R-:W-:Y:S01]  /*77f0*/  IMAD.MOV.U32 R14, RZ, RZ, R2 ;  /* 0x000000ffff0e7224 */ /* 0x000fe200078e0002 */
[----:B------:R-:W4:Y:S01]  /*7800*/  S2R R24, SR_CTAID.Y ;  /* 0x0000000000187919 */ /* 0x000f220000002600 */
[----:B------:R-:W-:-:S04]  /*7810*/  IMAD.MOV.U32 R15, RZ, RZ, R3 ;  /* 0x000000ffff0f7224 */ /* 0x000fc800078e0003 */
[----:B------:R-:W1:Y:S08]  /*7820*/  LDC R25, c[0x0][0x144] ;  /* 0x00005100ff197b82 */ /* 0x000e700000000800 */
[----:B------:R-:W1:Y:S08]  /*7830*/  LDC R18, c[0x0][0x630] ;  /* 0x00018c00ff127b82 */ /* 0x000e700000000800 */
[----:B------:R-:W1:Y:S01]  /*7840*/  LDC.64 R20, c[0x0][0x620] ;  /* 0x00018800ff147b82 */ /* 0x000e620000000a00 */
[----:B--2---:R-:W-:-:S04]  /*7850*/  ISETP.NE.U32.AND P0, PT, R16, RZ, PT ;  /* 0x000000ff1000720c */ /* 0x004fc80003f05070 */
[----:B------:R-:W-:Y:S02]  /*7860*/  ISETP.NE.AND.EX P0, PT, R17, RZ, PT, P0 ;  /* 0x000000ff1100720c */ /* 0x000fe40003f05300 */
[----:B0-----:R-:W-:-:S05]  /*7870*/  I2FP.F32.U32 R7, R22 ;  /* 0x0000001600077245 */ /* 0x001fca0000201000 */
[----:B------:R-:W-:-:S04]  /*7880*/  FMUL R7, R7, UR6 ;  /* 0x0000000607077c20 */ /* 0x000fc80008400000 */
[----:B------:R0:W2:Y:S02]  /*7890*/  F2I.U32.TRUNC.NTZ R23, R7 ;  /* 0x0000000700177305 */ /* 0x0000a4000020f000 */
[----:B----4-:R-:W-:Y:S05]  /*78a0*/  @!P0 BRA `(.L_x_169) ;  /* 0x0000000000288947 */ /* 0x010fea0003800000 */
[----:B0-----:R-:W0:Y:S02]  /*78b0*/  LDC R7, c[0x0][0x634] ;  /* 0x00018d00ff077b82 */ /* 0x001e240000000800 */
        /* <DEDUP_REMOVED lines=9> */
.L_x_169:
[-CC-:B-1----:R-:W-:Y:S01]  /*7950*/  SHF.R.U64 R19, R14, R18.reuse, R15.reuse ;  /* 0x000000120e137219 */ /* 0x182fe2000000120f */
[----:B------:R-:W1:Y:S01]  /*7960*/  LDC.64 R30, c[0x0][0x640] ;  /* 0x00019000ff1e7b82 */ /* 0x000e620000000a00 */
[----:B0-----:R-:W-:Y:S01]  /*7970*/  SHF.R.U32.HI R7, RZ, R18, R15 ;  /* 0x00000012ff077219 */ /* 0x001fe2000001160f */
[----:B--2---:R-:W-:Y:S01]  /*7980*/  IMAD.MOV R23, RZ, RZ, -R23 ;  /* 0x000000ffff177224 */ /* 0x004fe200078e0a17 */
[----:B------:R-:W-:Y:S01]  /*7990*/  IADD3 R13, P0, RZ, -R19, RZ ;  /* 0x80000013ff0d7210 */ /* 0x000fe20007f1e0ff */
[----:B------:R-:W-:Y:S02]  /*79a0*/  ULDC UR6, c[0x0][0x154] ;  /* 0x0000550000067ab9 */ /* 0x000fe40000000800 */
[----:B------:R-:W-:Y:S02]  /*79b0*/  IMAD R25, R25, R23, R22 ;  /* 0x0000001719197224 */ /* 0x000fe400078e0216 */
[----:B------:R-:W0:Y:S01]  /*79c0*/  LDC R14, c[0x0][0x618] ;  /* 0x00018600ff0e7b82 */ /* 0x000e220000000800 */
[----:B------:R-:W-:-:S02]  /*79d0*/  IMAD.X R7, RZ, RZ, ~R7, P0 ;  /* 0x000000ffff077224 */ /* 0x000fc400000e0e07 */
[----:B------:R-:W-:-:S04]  /*79e0*/  IMAD.WIDE.U32 R10, R13, R20, R2 ;  /* 0x000000140d0a7225 */ /* 0x000fc800078e0002 */
[----:B------:R-:W-:Y:S01]  /*79f0*/  IMAD R12, R7, R20, RZ ;  /* 0x00000014070c7224 */ /* 0x000fe200078e02ff */
[----:B---3--:R-:W2:Y:S03]  /*7a00*/  LDC R26, c[0x0][0x608] ;  /* 0x00018200ff1a7b82 */ /* 0x008ea60000000800 */
[----:B------:R-:W-:Y:S02]  /*7a10*/  IMAD R7, R13, R21, R12 ;  /* 0x000000150d077224 */ /* 0x000fe400078e020c */
[----:B------:R-:W-:Y:S02]  /*7a20*/  IMAD.MOV.U32 R13, RZ, RZ, 0x1 ;  /* 0x00000001ff0d7424 */ /* 0x000fe400078e00ff */
[----:B------:R-:W-:Y:S01]  /*7a30*/  IMAD.IADD R7, R11, 0x1, R7 ;  /* 0x000000010b077824 */ /* 0x000fe200078e0207 */
[----:B------:R-:W3:Y:S01]  /*7a40*/  LDC R28, c[0x0][0x658] ;  /* 0x00019600ff1c7b82 */ /* 0x000ee20000000800 */
[----:B------:R-:W-:-:S02]  /*7a50*/  I2FP.F32.U32 R11, R24 ;  /* 0x00000018000b7245 */ /* 0x000fc40000201000 */
[----:B-1----:R-:W-:-:S03]  /*7a60*/  ISETP.NE.U32.AND P0, PT, R30, RZ, PT ;  /* 0x000000ff1e00720c */ /* 0x002fc60003f05070 */
[----:B------:R-:W-:Y:S01]  /*7a70*/  FMUL R12, R11, UR6 ;  /* 0x000000060b0c7c20 */ /* 0x000fe20008400000 */
[----:B------:R-:W-:Y:S01]  /*7a80*/  ISETP.NE.AND.EX P0, PT, R31, RZ, PT, P0 ;  /* 0x000000ff1f00720c */ /* 0x000fe20003f05300 */
[----:B------:R-:W1:Y:S01]  /*7a90*/  LDC R23, c[0x0][0x148] ;  /* 0x00005200ff177b82 */ /* 0x000e620000000800 */
[-CC-:B0-----:R-:W-:Y:S01]  /*7aa0*/  SHF.R.U64 R18, R10, R14.reuse, R7.reuse ;  /* 0x0000000e0a127219 */ /* 0x181fe20000001207 */
[----:B------:R0:W4:Y:S01]  /*7ab0*/  F2I.U32.TRUNC.NTZ R20, R12 ;  /* 0x0000000c00147305 */ /* 0x000122000020f000 */
[----:B------:R-:W-:Y:S01]  /*7ac0*/  SHF.R.U32.HI R7, RZ, R14, R7 ;  /* 0x0000000eff077219 */ /* 0x000fe20000011607 */
[----:B------:R-:W-:-:S04]  /*7ad0*/  IMAD.MOV.U32 R11, RZ, RZ, -0x1 ;  /* 0xffffffffff0b7424 */ /* 0x000fc800078e00ff */
[----:B------:R-:W0:Y:S01]  /*7ae0*/  LDC R22, c[0x0][0x600] ;  /* 0x00018000ff167b82 */ /* 0x000e220000000800 */
[-CC-:B--2---:R-:W-:Y:S02]  /*7af0*/  SHF.R.U64 R16, R18, R26.reuse, R7.reuse ;  /* 0x0000001a12107219 */ /* 0x184fe40000001207 */
[----:B------:R-:W-:-:S05]  /*7b00*/  SHF.R.U32.HI R7, RZ, R26, R7 ;  /* 0x0000001aff077219 */ /* 0x000fca0000011607 */
[----:B------:R-:W2:Y:S01]  /*7b10*/  LDC R29, c[0x0][0x648] ;  /* 0x00019200ff1d7b82 */ /* 0x000ea20000000800 */
[-C--:B---3--:R-:W-:Y:S02]  /*7b20*/  SHF.L.U32 R10, R11, R28.reuse, RZ ;  /* 0x0000001c0b0a7219 */ /* 0x088fe400000006ff */
[--C-:B------:R-:W-:Y:S02]  /*7b30*/  SHF.R.U64 R21, R16, R28, R7.reuse ;  /* 0x0000001c10157219 */ /* 0x100fe40000001207 */
[----:B------:R-:W-:Y:S02]  /*7b40*/  LOP3.LUT R27, RZ, R10, RZ, 0x33, !PT ;  /* 0x0000000aff1b7212 */ /* 0x000fe400078e33ff */
[-C--:B------:R-:W-:Y:S01]  /*7b50*/  SHF.R.U32.HI R11, RZ, R28.reuse, R7 ;  /* 0x0000001cff0b7219 */ /* 0x080fe20000011607 */
[----:B------:R-:W3:Y:S01]  /*7b60*/  LDC R32, c[0x0][0x638] ;  /* 0x00018e00ff207b82 */ /* 0x000ee20000000800 */
[----:B------:R-:W-:Y:S01]  /*7b70*/  SHF.L.U32 R26, R13, R28, RZ ;  /* 0x0000001c0d1a7219 */ /* 0x000fe200000006ff */
[----:B------:R-:W-:-:S06]  /*7b80*/  IMAD.MOV.U32 R10, RZ, RZ, R21 ;  /* 0x000000ffff0a7224 */ /* 0x000fcc00078e0015 */
[----:B------:R-:W0:Y:S01]  /*7b90*/  LDC R33, c[0x0][0x610] ;  /* 0x00018400ff217b82 */ /* 0x000e220000000800 */
[----:B----4-:R-:W-:Y:S05]  /*7ba0*/  @!P0 BRA `(.L_x_170) ;  /* 0x0000000000288947 */ /* 0x010fea0003800000 */
[----:B------:R-:W4:Y:S02]  /*7bb0*/  LDC R10, c[0x0][0x64c] ;  /* 0x00019300ff0a7b82 */ /* 0x000f240000000800 */
[----:B----4-:R-:W-:-:S05]  /*7bc0*/  IADD3 R7, P0, R21, R10, RZ ;  /* 0x0000000a15077210 */ /* 0x010fca0007f1e0ff */
[----:B------:R-:W-:-:S04]  /*7bd0*/  IMAD.X R17, RZ, RZ, R11, P0 ;  /* 0x000000ffff117224 */ /* 0x000fc800000e060b */
[----:B------:R-:W-:-:S04]  /*7be0*/  IMAD.WIDE.U32 R10, R17, R30, RZ ;  /* 0x0000001e110a7225 */ /* 0x000fc800078e00ff */
[----:B0-----:R-:W-:-:S04]  /*7bf0*/  IMAD.WIDE.U32 R12, P0, R7, R31, R10 ;  /* 0x0000001f070c7225 */ /* 0x001fc8000780000a */
[----:B------:R-:W-:-:S04]  /*7c00*/  IMAD.WIDE.U32 R10, R7, R30, RZ ;  /* 0x0000001e070a7225 */ /* 0x000fc800078e00ff */
[----:B------:R-:W-:Y:S01]  /*7c10*/  IMAD.X R15, RZ, RZ, RZ, P0 ;  /* 0x000000ffff0f7224 */ /* 0x000fe200000e06ff */
[----:B------:R-:W-:Y:S01]  /*7c20*/  IADD3 RZ, P0, R11, R12, RZ ;  /* 0x0000000c0bff7210 */ /* 0x000fe20007f1e0ff */
[----:B------:R-:W-:-:S04]  /*7c30*/  IMAD.MOV.U32 R14, RZ, RZ, R13 ;  /* 0x000000ffff0e7224 */ /* 0x000fc800078e000d */
[----:B------:R-:W-:-:S08]  /*7c40*/  IMAD.WIDE.U32.X R10, R17, R31, R14, P0 ;  /* 0x0000001f110a7225 */ /* 0x000fd000000e040e */
.L_x_170:
[----:B--2---:R-:W-:Y:S01]  /*7c50*/  SHF.R.U64 R7, R10, R29, R11 ;  /* 0x0000001d0a077219 */ /* 0x004fe2000000120b */
[----:B0-----:R-:W-:Y:S01]  /*7c60*/  VIADD R11, R22, 0xffffffff ;  /* 0xffffffff160b7836 */ /* 0x001fe20000000000 */
[----:B------:R-:W-:Y:S01]  /*7c70*/  LOP3.LUT R28, R16, R27, RZ, 0xc0, !PT ;  /* 0x0000001b101c7212 */ /* 0x000fe200078ec0ff */
[----:B------:R-:W-:Y:S02]  /*7c80*/  IMAD.MOV R20, RZ, RZ, -R20 ;  /* 0x000000ffff147224 */ /* 0x000fe400078e0a14 */
[----:B------:R-:W-:Y:S01]  /*7c90*/  IMAD.MOV R10, RZ, RZ, -R7 ;  /* 0x000000ffff0a7224 */ /* 0x000fe200078e0a07 */
[----:B------:R-:W-:Y:S01]  /*7ca0*/  LOP3.LUT R18, R18, R11, RZ, 0xc0, !PT ;  /* 0x0000000b12127212 */ /* 0x000fe200078ec0ff */
[----:B------:R-:W-:Y:S02]  /*7cb0*/  IMAD R28, R26, R7, R28 ;  /* 0x000000071a1c7224 */ /* 0x000fe400078e021c */
[----:B-1----:R-:W-:Y:S02]  /*7cc0*/  @P2 IMAD R25, R23, R20, R24 ;  /* 0x0000001417192224 */ /* 0x002fe400078e0218 */
[----:B---3--:R-:W-:-:S02]  /*7cd0*/  IMAD R7, R10, R32, R21 ;  /* 0x000000200a077224 */ /* 0x008fc400078e0215 */
[----:B------:R-:W-:Y:S02]  /*7ce0*/  IMAD R28, R28, R33, R25 ;  /* 0x000000211c1c7224 */ /* 0x000fe400078e0219 */
[----:B------:R-:W-:Y:S02]  /*7cf0*/  IMAD R7, R7, R22, R18 ;  /* 0x0000001607077224 */ /* 0x000fe400078e0212 */
[----:B------:R-:W-:-:S03]  /*7d00*/  IMAD.MOV.U32 R10, RZ, RZ, 0x1 ;  /* 0x00000001ff0a7424 */ /* 0x000fc600078e00ff */
[----:B------:R-:W-:Y:S02]  /*7d10*/  SEL R11, R7, R28, !P2 ;  /* 0x0000001c070b7207 */ /* 0x000fe40005000000 */
[----:B------:R-:W-:Y:S01]  /*7d20*/  SEL R28, R28, R7, !P2 ;  /* 0x000000071c1c7207 */ /* 0x000fe20005000000 */
[----:B------:R-:W-:-:S07]  /*7d30*/  IMAD.MOV.U32 R7, RZ, RZ, R19 ;  /* 0x000000ffff077224 */ /* 0x000fce00078e0013 */
.L_x_168:
[----:B------:R-:W-:Y:S01]  /*7d40*/  LOP3.LUT P0, RZ, R10, 0xff, RZ, 0xc0, !PT ;  /* 0x000000ff0aff7812 */ /* 0x000fe2000780c0ff */
[----:B------:R-:W-:-:S12]  /*7d50*/  IMAD.MOV.U32 R10, RZ, RZ, R28 ;  /* 0x000000ffff0a7224 */ /* 0x000fd800078e001c */
[----:B------:R-:W-:Y:S05]  /*7d60*/  @P0 BRA `(.L_x_171) ;  /* 0xffffff9400100947 */ /* 0x000fea000383ffff */
[----:B------:R-:W-:Y:S05]  /*7d70*/  EXIT ;  /* 0x000000000000794d */ /* 0x000fea0003800000 */
.L_x_7:
[----:B0-----:R-:W-:Y:S01]  /*7d80*/  ULDC.64 UR4, c[0x0][0x650] ;  /* 0x0001940000047ab9 */ /* 0x001fe20000000a00 */
        /* <DEDUP_REMOVED lines=25> */
.L_x_173:
[----:B------:R-:W0:Y:S01]  /*7f20*/  LDC.64 R28, c[0x0][0x640] ;  /* 0x00019000ff1c7b82 */ /* 0x000e220000000a00 */
[-CC-:B------:R-:W-:Y:S01]  /*7f30*/  SHF.R.U64 R21, R16, R6.reuse, R17.reuse ;  /* 0x0000000610157219 */ /* 0x180fe20000001211 */
[----:B------:R-:W-:Y:S01]  /*7f40*/  IMAD.MOV.U32 R31, RZ, RZ, 0x1 ;  /* 0x00000001ff1f7424 */ /* 0x000fe200078e00ff */
[----:B------:R-:W-:Y:S02]  /*7f50*/  SHF.R.U32.HI R5, RZ, R6, R17 ;  /* 0x00000006ff057219 */ /* 0x000fe40000011611 */
        /* <DEDUP_REMOVED lines=9> */
[----:B0-----:R-:W-:Y:S01]  /*7ff0*/  ISETP.NE.U32.AND P0, PT, R28, RZ, PT ;  /* 0x000000ff1c00720c */ /* 0x001fe20003f05070 */
[----:B------:R-:W-:-:S03]  /*8000*/  IMAD.MOV.U32 R11, RZ, RZ, -0x1 ;  /* 0xffffffffff0b7424 */ /* 0x000fc600078e00ff */
[----:B------:R-:W-:Y:S02]  /*8010*/  ISETP.NE.AND.EX P0, PT, R29, RZ, PT, P0 ;  /* 0x000000ff1d00720c */ /* 0x000fe40003f05300 */
[----:B------:R-:W0:Y:S01]  /*8020*/  LDC R24, c[0x0][0x600] ;  /* 0x00018000ff187b82 */ /* 0x000e220000000800 */
[-CC-:B-1----:R-:W-:Y:S02]  /*8030*/  SHF.R.U64 R18, R10, R14.reuse, R5.reuse ;  /* 0x0000000e0a127219 */ /* 0x182fe40000001205 */
[----:B------:R-:W-:-:S05]  /*8040*/  SHF.R.U32.HI R5, RZ, R14, R5 ;  /* 0x0000000eff057219 */ /* 0x000fca0000011605 */
        /* <DEDUP_REMOVED lines=21> */
.L_x_174:
[----:B-1----:R-:W-:Y:S01]  /*81a0*/  SHF.R.U64 R6, R10, R25, R11 ;  /* 0x000000190a067219 */ /* 0x002fe2000000120b */
[----:B0-----:R-:W-:Y:S01]  /*81b0*/  VIADD R11, R24, 0xffffffff ;  /* 0xffffffff180b7836 */ /* 0x001fe20000000000 */
[----:B------:R-:W-:Y:S01]  /*81c0*/  SHF.L.U32 R9, R31, R26, RZ ;  /* 0x0000001a1f097219 */ /* 0x000fe200000006ff */
[----:B------:R-:W-:Y:S01]  /*81d0*/  @P2 IMAD R12, R13, R20, R8 ;  /* 0x000000140d0c2224 */ /* 0x000fe200078e0208 */
[----:B------:R-:W-:Y:S01]  /*81e0*/  LOP3.LUT R5, R22, R33, RZ, 0xc0, !PT ;  /* 0x0000002116057212 */ /* 0x000fe200078ec0ff */
[----:B------:R-:W-:Y:S01]  /*81f0*/  IMAD.MOV R10, RZ, RZ, -R6 ;  /* 0x000000ffff0a7224 */ /* 0x000fe200078e0a06 */
[----:B------:R-:W-:Y:S01]  /*8200*/  LOP3.LUT R18, R18, R11, RZ, 0xc0, !PT ;  /* 0x0000000b12127212 */ /* 0x000fe200078ec0ff */
[----:B------:R-:W-:Y:S02]  /*8210*/  IMAD.MOV.U32 R8, RZ, RZ, 0x1 ;  /* 0x00000001ff087424 */ /* 0x000fe400078e00ff */
[----:B------:R-:W-:Y:S02]  /*8220*/  IMAD R9, R9, R6, R5 ;  /* 0x0000000609097224 */ /* 0x000fe400078e0205 */
[----:B--2---:R-:W-:-:S02]  /*8230*/  IMAD R5, R10, R27, R23 ;  /* 0x0000001b0a057224 */ /* 0x004fc400078e0217 */
[----:B---3--:R-:W-:Y:S02]  /*8240*/  IMAD R6, R9, R30, R12 ;  /* 0x0000001e09067224 */ /* 0x008fe400078e020c */
[----:B------:R-:W-:Y:S01]  /*8250*/  IMAD R9, R5, R24, R18 ;  /* 0x0000001805097224 */ /* 0x000fe200078e0212 */
[----:B------:R-:W-:Y:S01]  /*8260*/  PRMT R5, R8, 0x7610, R5 ;  /* 0x0000761008057816 */ /* 0x000fe20000000005 */
[----:B------:R-:W-:-:S03]  /*8270*/  IMAD.MOV.U32 R16, RZ, RZ, R21 ;  /* 0x000000ffff107224 */ /* 0x000fc600078e0015 */
[----:B------:R-:W-:Y:S02]  /*8280*/  SEL R17, R9, R6, !P2 ;  /* 0x0000000609117207 */ /* 0x000fe40005000000 */
[----:B------:R-:W-:-:S07]  /*8290*/  SEL R6, R6, R9, !P2 ;  /* 0x0000000906067207 */ /* 0x000fce0005000000 */
.L_x_172:
[----:B------:R-:W-:-:S08]  /*82a0*/  NOP ;  /* 0x0000000000007918 */ /* 0x000fd00000000000 */
[----:B------:R-:W0:-:S00]  /*82b0*/  USETMAXREG.DEALLOC.CTAPOOL 0x28 ;  /* 0x00000028000079c8 */ /* 0x000e0000080e0500 */
[----:B0-----:R-:W-:-:S13]  /*82c0*/  ISETP.NE.AND P0, PT, R7, RZ, PT ;  /* 0x000000ff0700720c */ /* 0x001fda0003f05270 */
[----:B------:R-:W-:Y:S05]  /*82d0*/  @P0 EXIT ;  /* 0x000000000000094d */ /* 0x000fea0003800000 */
[----:B------:R-:W-:Y:S01]  /*82e0*/  LOP3.LUT P0, RZ, R5, 0xff, RZ, 0xc0, !PT ;  /* 0x000000ff05ff7812 */ /* 0x000fe2000780c0ff */
[----:B------:R-:W-:Y:S02]  /*82f0*/  IMAD.MOV.U32 R11, RZ, RZ, 0x1 ;  /* 0x00000001ff0b7424 */ /* 0x000fe400078e00ff */
[----:B------:R-:W-:-:S10]  /*8300*/  IMAD.MOV.U32 R15, RZ, RZ, RZ ;  /* 0x000000ffff0f7224 */ /* 0x000fd400078e00ff */
[----:B------:R-:W-:Y:S05]  /*8310*/  @!P0 BRA `(.L_x_175) ;  /* 0x0000000c00708947 */ /* 0x000fea0003800000 */
[----:B------:R-:W0:Y:S01]  /*8320*/  LDC R5, c[0x0][0x28c] ;  /* 0x0000a300ff057b82 */ /* 0x000e220000000800 */
[----:B------:R-:W-:Y:S01]  /*8330*/  UMOV UR14, 0x1 ;  /* 0x00000001000e7882 */ /* 0x000fe20000000000 */
[----:B------:R-:W-:Y:S01]  /*8340*/  ULDC UR9, c[0x0][0xc] ;  /* 0x0000030000097ab9 */ /* 0x000fe20000000800 */
[----:B------:R-:W-:Y:S01]  /*8350*/  ULDC UR12, c[0x0][0x10] ;  /* 0x00000400000c7ab9 */ /* 0x000fe20000000800 */
[----:B------:R-:W-:Y:S01]  /*8360*/  ULDC UR5, c[0x0][0x658] ;  /* 0x0001960000057ab9 */ /* 0x000fe20000000800 */
[----:B------:R-:W-:Y:S01]  /*8370*/  UMOV UR7, 0xffffffff ;  /* 0xffffffff00077882 */ /* 0x000fe20000000000 */
[----:B------:R-:W-:Y:S01]  /*8380*/  BSSY B0, `(.L_x_175) ;  /* 0x00000d5000007945 */ /* 0x000fe20003800000 */
[----:B------:R-:W-:Y:S01]  /*8390*/  USHF.L.U32 UR7, UR7, UR5, URZ ;  /* 0x0000000507077299 */ /* 0x000fe2000800063f */
[----:B------:R-:W1:Y:S01]  /*83a0*/  S2UR UR8, SR_CgaCtaId ;  /* 0x00000000000879c3 */ /* 0x000e620000008800 */
[----:B------:R-:W-:Y:S01]  /*83b0*/  USHF.L.U32 UR5, UR14, UR5, URZ ;  /* 0x000000050e057299 */ /* 0x000fe2000800063f */
[----:B------:R-:W-:Y:S01]  /*83c0*/  IMAD.MOV.U32 R13, RZ, RZ, 0x1 ;  /* 0x00000001ff0d7424 */ /* 0x000fe200078e00ff */
[----:B------:R-:W-:Y:S01]  /*83d0*/  LOP3.LUT R14, R4, 0x2, RZ, 0xfc, !PT ;  /* 0x00000002040e7812 */ /* 0x000fe200078efcff */
[----:B------:R-:W-:Y:S01]  /*83e0*/  IMAD.MOV.U32 R11, RZ, RZ, 0x1 ;  /* 0x00000001ff0b7424 */ /* 0x000fe200078e00ff */
[----:B------:R-:W-:Y:S01]  /*83f0*/  ULDC UR4, c[0x0][0x600] ;  /* 0x0001800000047ab9 */ /* 0x000fe20000000800 */
[----:B------:R-:W-:Y:S01]  /*8400*/  IMAD.MOV.U32 R15, RZ, RZ, RZ ;  /* 0x000000ffff0f7224 */ /* 0x000fe200078e00ff */
[----:B------:R-:W-:Y:S01]  /*8410*/  UMOV UR15, 0x5 ;  /* 0x00000005000f7882 */ /* 0x000fe20000000000 */
[----:B------:R-:W-:-:S02]  /*8420*/  UIADD3 UR4, UR4, -0x1, URZ ;  /* 0xffffffff04047890 */ /* 0x000fc4000fffe03f */
[----:B------:R-:W-:Y:S01]  /*8430*/  ULOP3.LUT UR7, URZ, UR7, URZ, 0x33, !UPT ;  /* 0x000000073f077292 */ /* 0x000fe2000f8e333f */
[----:B------:R-:W-:Y:S01]  /*8440*/  ULDC.64 UR30, c[0x0][0x198] ;  /* 0x00006600001e7ab9 */ /* 0x000fe20000000a00 */
[----:B0-----:R-:W-:-:S05]  /*8450*/  VIADD R5, R5, 0x1f ;  /* 0x0000001f05057836 */ /* 0x001fca0000000000 */
[----:B------:R-:W-:Y:S01]  /*8460*/  SHF.R.S32.HI R8, RZ, 0x1f, R5 ;  /* 0x0000001fff087819 */ /* 0x000fe20000011405 */
[----:B-1----:R-:W-:-:S03]  /*8470*/  ULOP3.LUT UR10, UR8, 0x1, URZ, 0xc0, !UPT ;  /* 0x00000001080a7892 */ /* 0x002fc6000f8ec03f */
[----:B------:R-:W-:Y:S01]  /*8480*/  LEA.HI R8, R8, R5, RZ, 0x5 ;  /* 0x0000000508087211 */ /* 0x000fe200078f28ff */
[----:B------:R-:W-:Y:S02]  /*8490*/  USHF.R.U32.HI UR28, URZ, 0x1, UR8 ;  /* 0x000000013f1c7899 */ /* 0x000fe40008011608 */
[----:B------:R-:W-:Y:S01]  /*84a0*/  USHF.L.U32 UR6, UR8, 0x6, URZ ;  /* 0x0000000608067899 */ /* 0x000fe2000800063f */
[----:B------:R-:W-:Y:S01]  /*84b0*/  SHF.R.S32.HI R10, RZ, 0x5, R8 ;  /* 0x00000005ff0a7819 */ /* 0x000fe20000011408 */
[----:B------:R-:W-:Y:S02]  /*84c0*/  USHF.L.U32 UR27, UR8, 0xb, URZ ;  /* 0x0000000b081b7899 */ /* 0x000fe4000800063f */
[----:B------:R-:W-:Y:S02]  /*84d0*/  ULOP3.LUT UR8, UR8, 0xfffffffe, URZ, 0xc0, !UPT ;  /* 0xfffffffe08087892 */ /* 0x000fe4000f8ec03f */
[----:B------:R-:W-:Y:S01]  /*84e0*/  UISETP.GT.U32.AND UP0, UPT, UR10, 0xffff, UPT ;  /* 0x0000ffff0a00788c */ /* 0x000fe2000bf04070 */
[----:B------:R-:W-:Y:S01]  /*84f0*/  VIADD R5, R10, 0x1 ;  /* 0x000000010a057836 */ /* 0x000fe20000000000 */
[----:B------:R-:W-:-:S02]  /*8500*/  USHF.L.U32 UR13, UR14, UR8, URZ ;  /* 0x000000080e0d7299 */ /* 0x000fc4000800063f */
[----:B------:R-:W-:Y:S02]  /*8510*/  ULOP3.LUT UR11, UR8, 0x1, URZ, 0xfc, !UPT ;  /* 0x00000001080b7892 */ /* 0x000fe4000f8efc3f */
[----:B------:R-:W-:Y:S02]  /*8520*/  UIMAD.WIDE.U32 UR8, UR9, UR12, URZ ;  /* 0x0000000c090872a5 */ /* 0x000fe4000f8e003f */
[----:B------:R-:W-:Y:S01]  /*8530*/  USEL UR10, UR10, 0xffff, !UP0 ;  /* 0x0000ffff0a0a7887 */ /* 0x000fe2000c000000 */
[----:B------:R-:W-:Y:S01]  /*8540*/  ULDC UR12, c[0x0][0x14] ;  /* 0x00000500000c7ab9 */ /* 0x000fe20000000800 */
[----:B------:R-:W-:Y:S02]  /*8550*/  USHF.L.U32 UR11, UR14, UR11, URZ ;  /* 0x0000000b0e0b7299 */ /* 0x000fe4000800063f */
[----:B------:R-:W-:Y:S02]  /*8560*/  UIMAD.WIDE.U32 UR24, UR8, UR12, URZ ;  /* 0x0000000c081872a5 */ /* 0x000fe4000f8e003f */
[----:B------:R-:W-:-:S02]  /*8570*/  UIMAD UR14, UR9, UR12, URZ ;  /* 0x0000000c090e72a4 */ /* 0x000fc4000f8e023f */
[----:B------:R-:W-:Y:S02]  /*8580*/  ULOP3.LUT UR10, UR10, 0xffff, URZ, 0xc0, !UPT ;  /* 0x0000ffff0a0a7892 */ /* 0x000fe4000f8ec03f */
[----:B------:R-:W-:Y:S02]  /*8590*/  ULOP3.LUT UR6, UR6, 0x40, URZ, 0xc0, !UPT ;  /* 0x0000004006067892 */ /* 0x000fe4000f8ec03f */
[----:B------:R-:W-:Y:S02]  /*85a0*/  ULOP3.LUT UR13, UR13, UR11, URZ, 0xfc, !UPT ;  /* 0x0000000b0d0d7292 */ /* 0x000fe4000f8efc3f */
[----:B------:R-:W-:Y:S02]  /*85b0*/  UIADD3 UR14, UR25, UR14, URZ ;  /* 0x0000000e190e7290 */ /* 0x000fe4000fffe03f */
[----:B------:R-:W-:-:S12]  /*85c0*/  USHF.L.U32 UR15, UR15, UR10, URZ ;  /* 0x0000000a0f0f7299 */ /* 0x000fd8000800063f */
.L_x_186:
[----:B------:R-:W-:-:S03]  /*85d0*/  UMOV UR8, 0xffffffff ;  /* 0xffffffff00087882 */ /* 0x000fc60000000000 */
[----:B------:R-:W-:Y:S05]  /*85e0*/  BRA.DIV UR8, `(.L_x_176) ;  /* 0x0000000e08887947 */ /* 0x000fea000b800000 */
[----:B------:R-:W-:-:S13]  /*85f0*/  ELECT P0, URZ, PT ;  /* 0x00000000003f782f */ /* 0x000fda0003800000 */
.L_x_196:
[----:B------:R-:W0:Y:S01]  /*8600*/  LDC R7, c[0x0][0x28c] ;  /* 0x0000a300ff077b82 */ /* 0x000e220000000800 */
[----:B------:R-:W-:Y:S01]  /*8610*/  BSSY B1, `(.L_x_177) ;  /* 0x000003b000017945 */ /* 0x000fe20003800000 */
[----:B0-----:R-:W-:-:S13]  /*8620*/  ISETP.LT.OR P0, PT, R7, 0x1, !P0 ;  /* 0x000000010700780c */ /* 0x001fda0004701670 */
[----:B------:R-:W-:Y:S05]  /*8630*/  @P0 BRA `(.L_x_178) ;  /* 0x0000000000e00947 */ /* 0x000fea0003800000 */
[----:B------:R-:W-:Y:S01]  /*8640*/  LEA R9, R6, UR28, 0x1 ;  /* 0x0000001c06097c11 */ /* 0x000fe2000f8e08ff */
[----:B------:R-:W-:Y:S01]  /*8650*/  IMAD.MOV.U32 R21, RZ, RZ, RZ ;  /* 0x000000ffff157224 */ /* 0x000fe200078e00ff */
[----:B------:R-:W-:Y:S01]  /*8660*/  LEA R17, R17, UR6, 0x7 ;  /* 0x0000000611117c11 */ /* 0x000fe2000f8e38ff */
[----:B------:R-:W-:Y:S02]  /*8670*/  IMAD.MOV.U32 R6, RZ, RZ, R5 ;  /* 0x000000ffff067224 */ /* 0x000fe400078e0005 */
[----:B------:R-:W-:Y:S02]  /*8680*/  IMAD.MOV.U32 R7, RZ, RZ, R11 ;  /* 0x000000ffff077224 */ /* 0x000fe400078e000b */
[----:B------:R-:W-:Y:S02]  /*8690*/  IMAD.MOV.U32 R8, RZ, RZ, R15 ;  /* 0x000000ffff087224 */ /* 0x000fe400078e000f */
[----:B------:R-:W-:-:S07]  /*86a0*/  IMAD.SHL.U32 R18, R9, 0x40, RZ ;  /* 0x0000004009127824 */ /* 0x000fce00078e00ff */
.L_x_181:
[----:B------:R-:W0:Y:S01]  /*86b0*/  S2R R12, SR_CgaCtaId ;  /* 0x00000000000c7919 */ /* 0x000e220000008800 */
[----:B------:R-:W-:Y:S02]  /*86c0*/  MOV R9, 0x400 ;  /* 0x0000040000097802 */ /* 0x000fe40000000f00 */
[----:B------:R-:W-:Y:S02]  /*86d0*/  LOP3.LUT P1, RZ, R0, 0x7f, RZ, 0xc0, !PT ;  /* 0x0000007f00ff7812 */ /* 0x000fe4000782c0ff */
[----:B0-----:R-:W-:Y:S02]  /*86e0*/  LEA R19, R12, R9, 0x18 ;  /* 0x000000090c137211 */ /* 0x001fe400078ec0ff */
[----:B------:R-:W-:-:S09]  /*86f0*/  SHF.L.U32 R9, R7, 0x1f, RZ ;  /* 0x0000001f07097819 */ /* 0x000fd200000006ff */
[----:B------:R-:W0:Y:S01]  /*8700*/  @!P1 LDC R12, c[0x0][0x500] ;  /* 0x00014000ff0c9b82 */ /* 0x000e220000000800 */
[----:B------:R-:W-:-:S04]  /*8710*/  IMAD R20, R8, 0x8, R19 ;  /* 0x0000000808147824 */ /* 0x000fc800078e0213 */
[----:B------:R-:W1:Y:S02]  /*8720*/  SYNCS.PHASECHK.TRANS64.TRYWAIT P0, [R20+URZ+0x18], R9 ;  /* 0x00001809140075a7 */ /* 0x000e64000800017f */
[----:B-1----:R-:W-:Y:S05]  /*8730*/  @!P0 BRA `(.L_x_179) ;  /* 0x0000000c00548947 */ /* 0x002fea0003800000 */
.L_x_197:
[----:B-1----:R-:W-:Y:S01]  /*8740*/  PRMT R9, R14, 0x9910, RZ ;  /* 0x000099100e097816 */ /* 0x002fe200000000ff */
[----:B0-----:R0:W-:Y:S03]  /*8750*/  @!P1 SYNCS.ARRIVE.TRANS64 RZ, [R20+URZ], R12 ;  /* 0x0000000c14ff99a7 */ /* 0x0011e6000800003f */
[----:B------:R-:W-:-:S13]  /*8760*/  ISETP.NE.AND P0, PT, R9, 0x2, PT ;  /* 0x000000020900780c */ /* 0x000fda0003f05270 */
[----:B0-----:R-:W-:Y:S05]  /*8770*/  @P0 BRA `(.L_x_180) ;  /* 0x0000000000040947 */ /* 0x001fea0003800000 */
[----:B------:R-:W-:Y:S01]  /*8780*/  BPT.TRAP 0x1 ;  /* 0x000000040000795c */ /* 0x000fe20000300000 */
.L_x_180:
[----:B------:R-:W-:Y:S01]  /*8790*/  R2UR UR8, R8 ;  /* 0x00000000080872ca */ /* 0x000fe200000e0000 */
[----:B------:R-:W-:Y:S01]  /*87a0*/  VIADD R6, R6, 0xffffffff ;  /* 0xffffffff06067836 */ /* 0x000fe20000000000 */
[----:B------:R-:W-:Y:S01]  /*87b0*/  R2UR UR22, R19 ;  /* 0x00000000131672ca */ /* 0x000fe200000e0000 */
[----:B------:R-:W-:Y:S01]  /*87c0*/  UIADD3 UR16, UP0, UR30, 0xf0, URZ ;  /* 0x000000f01e107890 */ /* 0x000fe2000ff1e03f */
[----:B------:R-:W-:Y:S01]  /*87d0*/  R2UR UR23, R18 ;  /* 0x00000000121772ca */ /* 0x000fe200000e0000 */
[----:B------:R-:W-:Y:S01]  /*87e0*/  UIADD3 UR32, UP1, UR30, 0x1f0, URZ ;  /* 0x000001f01e207890 */ /* 0x000fe2000ff3e03f */
[----:B------:R-:W-:Y:S01]  /*87f0*/  R2UR UR9, R20 ;  /* 0x00000000140972ca */ /* 0x000fe200000e0000 */
[----:B------:R-:W-:Y:S01]  /*8800*/  UIADD3.X UR17, URZ, UR31, URZ, UP0, !UPT ;  /* 0x0000001f3f117290 */ /* 0x000fe200087fe43f */
[----:B------:R-:W-:Y:S01]  /*8810*/  R2UR UR10, R21 ;  /* 0x00000000150a72ca */ /* 0x000fe200000e0000 */
[----:B------:R-:W-:Y:S01]  /*8820*/  UPRMT UR20, URZ, 0x5410, UR15 ;  /* 0x000054103f147896 */ /* 0x000fe2000800000f */
[----:B------:R-:W-:Y:S01]  /*8830*/  R2UR UR12, R16 ;  /* 0x00000000100c72ca */ /* 0x000fe200000e0000 */
[----:B------:R-:W-:Y:S01]  /*8840*/  VIADD R8, R8, 0x1 ;  /* 0x0000000108087836 */ /* 0x000fe20000000000 */
[----:B------:R-:W-:Y:S01]  /*8850*/  R2UR UR26, R17 ;  /* 0x00000000111a72ca */ /* 0x000fe200000e0000 */
[----:B------:R-:W-:Y:S01]  /*8860*/  USHF.L.U32 UR8, UR8, 0xc, URZ ;  /* 0x0000000c08087899 */ /* 0x000fe2000800063f */
[----:B------:R-:W-:Y:S01]  /*8870*/  ISETP.GT.AND P1, PT, R6, 0x1, PT ;  /* 0x000000010600780c */ /* 0x000fe20003f24270 */
[----:B------:R-:W-:Y:S01]  /*8880*/  UPRMT UR29, URZ, 0x5410, UR13 ;  /* 0x000054103f1d7896 */ /* 0x000fe2000800000d */
[C---:B------:R-:W-:Y:S01]  /*8890*/  ISETP.NE.AND P0, PT, R8.reuse, 0x3, PT ;  /* 0x000000030800780c */ /* 0x040fe20003f05270 */
[----:B------:R-:W-:Y:S01]  /*88a0*/  ULEA UR11, UR28, UR8, 0xb ;  /* 0x000000081c0b7291 */ /* 0x000fe2000f8e583f */
[----:B------:R-:W-:Y:S01]  /*88b0*/  VIADD R21, R21, 0x20 ;  /* 0x0000002015157836 */ /* 0x000fe20000000000 */
[----:B------:R-:W-:Y:S01]  /*88c0*/  ULOP3.LUT UR8, UR8, 0x800, UR27, 0xf8, !UPT ;  /* 0x0000080008087892 */ /* 0x000fe2000f8ef81b */
[----:B------:R-:W-:Y:S01]  /*88d0*/  SEL R12, RZ, 0x1, P0 ;  /* 0x00000001ff0c7807 */ /* 0x000fe20000000000 */
[----:B------:R-:W-:Y:S01]  /*88e0*/  UIADD3 UR21, UR22, 0x100, UR11 ;  /* 0x0000010016157890 */ /* 0x000fe2000fffe00b */
[----:B------:R-:W-:Y:S01]  /*88f0*/  SEL R8, R8, RZ, P0 ;  /* 0x000000ff08087207 */ /* 0x000fe20000000000 */
[----:B------:R-:W-:Y:S01]  /*8900*/  UIADD3 UR22, UR22, 0x3100, UR8 ;  /* 0x0000310016167890 */ /* 0x000fe2000fffe008 */
[----:B------:R-:W-:Y:S01]  /*8910*/  LOP3.LUT R7, R7, R12, RZ, 0x3c, !PT ;  /* 0x0000000c07077212 */ /* 0x000fe200078e3cff */
[----:B------:R-:W-:Y:S01]  /*8920*/  UIADD3.X UR33, URZ, UR31, URZ, UP1, !UPT ;  /* 0x0000001f3f217290 */ /* 0x000fe20008ffe43f */
[----:B------:R-:W-:Y:S01]  /*8930*/  UMOV UR18, 0x0 ;  /* 0x0000000000127882 */ /* 0x000fe20000000000 */
[----:B------:R-:W-:Y:S01]  /*8940*/  UMOV UR19, 0x10000000 ;  /* 0x1000000000137882 */ /* 0x000fe20000000000 */
[----:B------:R-:W-:Y:S01]  /*8950*/  UMOV UR11, UR23 ;  /* 0x00000017000b7c82 */ /* 0x000fe20008000000 */
[----:B------:R-:W-:-:S02]  /*8960*/  UMOV UR8, UR21 ;  /* 0x0000001500087c82 */ /* 0x000fc40008000000 */
[----:B------:R0:W-:Y:S02]  /*8970*/  UTMALDG.3D.MULTICAST [UR8], [UR16], UR20, desc[UR18] ;  /* 0x00001208100073b4 */ /* 0x0001e40008011814 */
[----:B0-----:R-:W-:Y:S01]  /*8980*/  UMOV UR8, UR22 ;  /* 0x0000001600087c82 */ /* 0x001fe20008000000 */
[----:B------:R-:W-:Y:S02]  /*8990*/  UMOV UR11, UR26 ;  /* 0x0000001a000b7c82 */ /* 0x000fe40008000000 */
[----:B------:R0:W-:Y:S02]  /*89a0*/  UTMALDG.3D.MULTICAST [UR8], [UR32], UR29, desc[UR18] ;  /* 0x00001208200073b4 */ /* 0x0001e4000801181d */
[----:B0-----:R-:W-:Y:S05]  /*89b0*/  @P1 BRA `(.L_x_181) ;  /* 0xfffffffc003c1947 */ /* 0x001fea000383ffff */
.L_x_178:
[----:B------:R-:W-:Y:S05]  /*89c0*/  BSYNC B1 ;  /* 0x0000000000017941 */ /* 0x000fea0003800000 */
.L_x_177:
[----:B------:R-:W-:Y:S01]  /*89d0*/  LOP3.LUT P1, RZ, R13, 0xff, RZ, 0xc0, !PT ;  /* 0x000000ff0dff7812 */ /* 0x000fe2000782c0ff */
[C---:B------:R-:W-:Y:S01]  /*89e0*/  IMAD.IADD R15, R10.reuse, 0x1, R15 ;  /* 0x000000010a0f7824 */ /* 0x040fe200078e020f */
[----:B------:R-:W-:Y:S01]  /*89f0*/  ULDC.64 UR8, c[0x0][0x650] ;  /* 0x0001940000087ab9 */ /* 0x000fe20000000a00 */
[C---:B------:R-:W-:Y:S01]  /*8a00*/  ISETP.GE.U32.AND P3, PT, R10.reuse, 0x3, PT ;  /* 0x000000030a00780c */ /* 0x040fe20003f66070 */
[----:B------:R-:W-:Y:S01]  /*8a10*/  BSSY B1, `(.L_x_182) ;  /* 0x0000069000017945 */ /* 0x000fe20003800000 */
[----:B------:R-:W-:Y:S01]  /*8a20*/  IMAD.MOV.U32 R17, RZ, RZ, -0x1 ;  /* 0xffffffffff117424 */ /* 0x000fe200078e00ff */
[----:B------:R-:W-:Y:S01]  /*8a30*/  ISETP.GT.U32.AND P0, PT, R15, 0x2, PT ;  /* 0x000000020f00780c */ /* 0x000fe20003f04070 */
[----:B------:R-:W-:Y:S01]  /*8a40*/  IMAD.MOV.U32 R16, RZ, RZ, -0x1 ;  /* 0xffffffffff107424 */ /* 0x000fe200078e00ff */
[----:B------:R-:W-:Y:S02]  /*8a50*/  PRMT R13, RZ, 0x7610, R13 ;  /* 0x00007610ff0d7816 */ /* 0x000fe4000000000d */
[----:B------:R-:W-:-:S03]  /*8a60*/  ISETP.LT.U32.AND P0, PT, R10, 0x3, P0 ;  /* 0x000000030a00780c */ /* 0x000fc60000701070 */
[----:B------:R-:W0:Y:S01]  /*8a70*/  @P1 S2R R7, SR_CgaCtaId ;  /* 0x0000000000071919 */ /* 0x000e220000008800 */
[----:B------:R-:W-:-:S04]  /*8a80*/  @P1 MOV R6, 0x400 ;  /* 0x0000040000061802 */ /* 0x000fc80000000f00 */
[----:B0-----:R-:W-:Y:S01]  /*8a90*/  @P1 LEA R8, R7, R6, 0x18 ;  /* 0x0000000607081211 */ /* 0x001fe200078ec0ff */
[----:B------:R-:W-:Y:S01]  /*8aa0*/  IMAD.WIDE.U32 R6, R15, -0x55555555, RZ ;  /* 0xaaaaaaab0f067825 */ /* 0x000fe200078e00ff */
[----:B------:R-:W-:Y:S02]  /*8ab0*/  SEL R6, RZ, 0x1, !P0 ;  /* 0x00000001ff067807 */ /* 0x000fe40004000000 */
[----:B------:R0:W-:Y:S01]  /*8ac0*/  @P1 SYNCS.ARRIVE.TRANS64.A1T0 RZ, [R8+URZ+0x48], RZ ;  /* 0x000048ff08ff19a7 */ /* 0x0001e2000810003f */
[----:B------:R-:W-:Y:S02]  /*8ad0*/  IADD3 R2, P1, R2, UR24, RZ ;  /* 0x0000001802027c10 */ /* 0x000fe4000ff3e0ff */
[----:B------:R-:W-:Y:S01]  /*8ae0*/  LOP3.LUT R11, R11, R6, RZ, 0x3c, !PT ;  /* 0x000000060b0b7212 */ /* 0x000fe200078e3cff */
[----:B------:R-:W-:Y:S01]  /*8af0*/  IMAD.MOV.U32 R6, RZ, RZ, -0x1 ;  /* 0xffffffffff067424 */ /* 0x000fe200078e00ff */
[----:B------:R-:W-:Y:S02]  /*8b00*/  IADD3.X R3, R3, UR14, RZ, P1, !PT ;  /* 0x0000000e03037c10 */ /* 0x000fe40008ffe4ff */
[----:B------:R-:W-:-:S02]  /*8b10*/  ISETP.GE.U32.AND P0, PT, R2, UR8, PT ;  /* 0x0000000802007c0c */ /* 0x000fc4000bf06070 */
[----:B0-----:R-:W-:Y:S02]  /*8b20*/  SHF.R.U32.HI R8, RZ, 0x1, R7 ;  /* 0x00000001ff087819 */ /* 0x001fe40000011607 */
[----:B------:R-:W-:Y:S02]  /*8b30*/  ISETP.GE.U32.AND.EX P0, PT, R3, UR9, PT, P0 ;  /* 0x0000000903007c0c */ /* 0x000fe4000bf06100 */
[----:B------:R-:W-:Y:S01]  /*8b40*/  @P3 LOP3.LUT R11, R11, 0x1, R8, 0x78, !PT ;  /* 0x000000010b0b3812 */ /* 0x000fe200078e7808 */
[----:B------:R-:W-:Y:S01]  /*8b50*/  IMAD R15, R8, -0x3, R15 ;  /* 0xfffffffd080f7824 */ /* 0x000fe200078e020f */
[----:B------:R-:W-:-:S09]  /*8b60*/  PRMT R7, RZ, 0x7610, R7 ;  /* 0x00007610ff077816 */ /* 0x000fd20000000007 */
[----:B------:R-:W-:Y:S05]  /*8b70*/  @P0 BRA `(.L_x_183) ;  /* 0x0000000400480947 */ /* 0x000fea0003800000 */
[----:B------:R-:W0:Y:S01]  /*8b80*/  S2R R17, SR_CTAID.X ;  /* 0x0000000000117919 */ /* 0x000e220000002500 */
[----:B------:R-:W-:Y:S01]  /*8b90*/  ULDC.64 UR8, c[0x0][0x628] ;  /* 0x00018a0000087ab9 */ /* 0x000fe20000000a00 */
[----:B------:R-:W1:Y:S01]  /*8ba0*/  LDC R18, c[0x0][0x144] ;  /* 0x00005100ff127b82 */ /* 0x000e620000000800 */
[----:B------:R-:W-:Y:S01]  /*8bb0*/  ISETP.NE.U32.AND P0, PT, RZ, UR8, PT ;  /* 0x00000008ff007c0c */ /* 0x000fe2000bf05070 */
[----:B------:R-:W2:Y:S01]  /*8bc0*/  S2R R12, SR_CTAID.Y ;  /* 0x00000000000c7919 */ /* 0x000ea20000002600 */
[----:B------:R-:W-:Y:S01]  /*8bd0*/  ULDC UR10, c[0x0][0x150] ;  /* 0x00005400000a7ab9 */ /* 0x000fe20000000800 */
[----:B------:R-:W-:Y:S01]  /*8be0*/  ULDC UR11, c[0x0][0x630] ;  /* 0x00018c00000b7ab9 */ /* 0x000fe20000000800 */
[----:B------:R-:W-:Y:S01]  /*8bf0*/  ISETP.NE.AND.EX P0, PT, RZ, UR9, PT, P0 ;  /* 0x00000009ff007c0c */ /* 0x000fe2000bf05300 */
[----:B------:R-:W-:Y:S01]  /*8c00*/  IMAD.MOV.U32 R6, RZ, RZ, R2 ;  /* 0x000000ffff067224 */ /* 0x000fe200078e0002 */
[----:B0-----:R-:W-:-:S05]  /*8c10*/  I2FP.F32.U32 R7, R17 ;  /* 0x0000001100077245 */ /* 0x001fca0000201000 */
[----:B------:R-:W-:Y:S01]  /*8c20*/  FMUL R20, R7, UR10 ;  /* 0x0000000a07147c20 */ /* 0x000fe20008400000 */
[----:B------:R-:W-:-:S05]  /*8c30*/  IMAD.MOV.U32 R7, RZ, RZ, R3 ;  /* 0x000000ffff077224 */ /* 0x000fca00078e0003 */
[----:B--2---:R-:W-:Y:S05]  /*8c40*/  @!P0 BRA `(.L_x_184) ;  /* 0x0000000000288947 */ /* 0x004fea0003800000 */
[----:B------:R-:W-:Y:S02]  /*8c50*/  ULDC UR10, c[0x0][0x634] ;  /* 0x00018d00000a7ab9 */ /* 0x000fe40000000800 */
[----:B------:R-:W-:-:S05]  /*8c60*/  IADD3 R7, P0, R2, UR10, RZ ;  /* 0x0000000a02077c10 */ /* 0x000fca000ff1e0ff */
[----:B------:R-:W-:-:S04]  /*8c70*/  IMAD.X R19, RZ, RZ, R3, P0 ;  /* 0x000000ffff137224 */ /* 0x000fc800000e0603 */
[----:B------:R-:W-:-:S04]  /*8c80*/  IMAD.WIDE.U32 R8, R19, UR8, RZ ;  /* 0x0000000813087c25 */ /* 0x000fc8000f8e00ff */
[----:B------:R-:W-:-:S04]  /*8c90*/  IMAD.WIDE.U32 R8, P0, R7, UR9, R8 ;  /* 0x0000000907087c25 */ /* 0x000fc8000f800008 */
[----:B------:R-:W-:-:S04]  /*8ca0*/  IMAD.WIDE.U32 R6, R7, UR8, RZ ;  /* 0x0000000807067c25 */ /* 0x000fc8000f8e00ff */
[----:B------:R-:W-:Y:S01]  /*8cb0*/  IMAD.MOV.U32 R6, RZ, RZ, R9 ;  /* 0x000000ffff067224 */ /* 0x000fe200078e0009 */
[----:B------:R-:W-:Y:S01]  /*8cc0*/  IADD3 RZ, P1, R7, R8, RZ ;  /* 0x0000000807ff7210 */ /* 0x000fe20007f3e0ff */
[----:B------:R-:W-:-:S04]  /*8cd0*/  IMAD.X R7, RZ, RZ, RZ, P0 ;  /* 0x000000ffff077224 */ /* 0x000fc800000e06ff */
[----:B------:R-:W-:-:S08]  /*8ce0*/  IMAD.WIDE.U32.X R6, R19, UR9, R6, P1 ;  /* 0x0000000913067c25 */ /* 0x000fd000088e0406 */
.L_x_184:
[--C-:B------:R-:W-:Y:S01]  /*8cf0*/  SHF.R.U64 R16, R6, UR11, R7.reuse ;  /* 0x0000000b06107c19 */ /* 0x100fe20008001207 */
[----:B------:R-:W0:Y:S01]  /*8d00*/  F2I.U32.TRUNC.NTZ R20, R20 ;  /* 0x0000001400147305 */ /* 0x000e22000020f000 */
[----:B------:R-:W-:Y:S01]  /*8d10*/  SHF.R.U32.HI R6, RZ, UR11, R7 ;  /* 0x0000000bff067c19 */ /* 0x000fe20008011607 */
[----:B------:R-:W-:Y:S01]  /*8d20*/  ULDC.64 UR8, c[0x0][0x620] ;  /* 0x0001880000087ab9 */ /* 0x000fe20000000a00 */
[----:B------:R-:W-:Y:S01]  /*8d30*/  IADD3 R9, P0, RZ, -R16, RZ ;  /* 0x80000010ff097210 */ /* 0x000fe20007f1e0ff */
[----:B------:R-:W-:Y:S01]  /*8d40*/  ULDC.64 UR10, c[0x0][0x640] ;  /* 0x00019000000a7ab9 */ /* 0x000fe20000000a00 */
[----:B------:R-:W2:Y:S03]  /*8d50*/  LDC R21, c[0x0][0x148] ;  /* 0x00005200ff157b82 */ /* 0x000ea60000000800 */
[----:B------:R-:W-:Y:S01]  /*8d60*/  IMAD.X R6, RZ, RZ, ~R6, P0 ;  /* 0x000000ffff067224 */ /* 0x000fe200000e0e06 */
[----:B------:R-:W-:-:S03]  /*8d70*/  ISETP.NE.U32.AND P0, PT, RZ, UR10, PT ;  /* 0x0000000aff007c0c */ /* 0x000fc6000bf05070 */
[----:B------:R-:W-:Y:S01]  /*8d80*/  IMAD R8, R6, UR8, RZ ;  /* 0x0000000806087c24 */ /* 0x000fe2000f8e02ff */
[----:B------:R-:W-:Y:S01]  /*8d90*/  ISETP.NE.AND.EX P0, PT, RZ, UR11, PT, P0 ;  /* 0x0000000bff007c0c */ /* 0x000fe2000bf05300 */
[----:B------:R-:W-:Y:S01]  /*8da0*/  IMAD.WIDE.U32 R6, R9, UR8, R2 ;  /* 0x0000000809067c25 */ /* 0x000fe2000f8e0002 */
[----:B------:R-:W-:-:S03]  /*8db0*/  ULDC UR8, c[0x0][0x618] ;  /* 0x0001860000087ab9 */ /* 0x000fc60000000800 */
[----:B------:R-:W-:Y:S01]  /*8dc0*/  IMAD R9, R9, UR9, R8 ;  /* 0x0000000909097c24 */ /* 0x000fe2000f8e0208 */
[----:B------:R-:W-:Y:S01]  /*8dd0*/  ULDC UR9, c[0x0][0x154] ;  /* 0x0000550000097ab9 */ /* 0x000fe20000000800 */
[----:B0-----:R-:W-:Y:S02]  /*8de0*/  IMAD.MOV R8, RZ, RZ, -R20 ;  /* 0x000000ffff087224 */ /* 0x001fe400078e0a14 */
[----:B------:R-:W-:Y:S02]  /*8df0*/  IMAD.IADD R7, R7, 0x1, R9 ;  /* 0x0000000107077824 */ /* 0x000fe400078e0209 */
[----:B-1----:R-:W-:Y:S01]  /*8e00*/  IMAD R17, R18, R8, R17 ;  /* 0x0000000812117224 */ /* 0x002fe200078e0211 */
[----:B------:R-:W-:Y:S02]  /*8e10*/  I2FP.F32.U32 R8, R12 ;  /* 0x0000000c00087245 */ /* 0x000fe40000201000 */
[--C-:B------:R-:W-:Y:S02]  /*8e20*/  SHF.R.U64 R18, R6, UR8, R7.reuse ;  /* 0x0000000806127c19 */ /* 0x100fe40008001207 */
[----:B------:R-:W-:Y:S01]  /*8e30*/  SHF.R.U32.HI R7, RZ, UR8, R7 ;  /* 0x00000008ff077c19 */ /* 0x000fe20008011607 */
[----:B------:R-:W-:Y:S01]  /*8e40*/  FMUL R8, R8, UR9 ;  /* 0x0000000908087c20 */ /* 0x000fe20008400000 */
[----:B------:R-:W-:-:S02]  /*8e50*/  ULDC UR8, c[0x0][0x608] ;  /* 0x0001820000087ab9 */ /* 0x000fc40000000800 */
[--C-:B------:R-:W-:Y:S01]  /*8e60*/  SHF.R.U64 R20, R18, UR8, R7.reuse ;  /* 0x0000000812147c19 */ /* 0x100fe20008001207 */
[----:B------:R0:W1:Y:S01]  /*8e70*/  F2I.U32.TRUNC.NTZ R22, R8 ;  /* 0x0000000800167305 */ /* 0x000062000020f000 */
[----:B------:R-:W-:Y:S01]  /*8e80*/  SHF.R.U32.HI R7, RZ, UR8, R7 ;  /* 0x00000008ff077c19 */ /* 0x000fe20008011607 */
[----:B------:R-:W-:-:S03]  /*8e90*/  ULDC UR8, c[0x0][0x658] ;  /* 0x0001960000087ab9 */ /* 0x000fc60000000800 */
[--C-:B------:R-:W-:Y:S02]  /*8ea0*/  SHF.R.U64 R19, R20, UR8, R7.reuse ;  /* 0x0000000814137c19 */ /* 0x100fe40008001207 */
[----:B------:R-:W-:-:S03]  /*8eb0*/  SHF.R.U32.HI R23, RZ, UR8, R7 ;  /* 0x00000008ff177c19 */ /* 0x000fc60008011607 */
[----:B------:R-:W-:Y:S02]  /*8ec0*/  IMAD.MOV.U32 R6, RZ, RZ, R19 ;  /* 0x000000ffff067224 */ /* 0x000fe400078e0013 */
[----:B------:R-:W-:Y:S01]  /*8ed0*/  IMAD.MOV.U32 R7, RZ, RZ, R23 ;  /* 0x000000ffff077224 */ /* 0x000fe200078e0017 */
[----:B0-----:R-:W-:Y:S06]  /*8ee0*/  @!P0 BRA `(.L_x_185) ;  /* 0x0000000000288947 */ /* 0x001fec0003800000 */
        /* <DEDUP_REMOVED lines=10> */
.L_x_185:
[----:B------:R-:W-:Y:S01]  /*8f90*/  ULDC UR8, c[0x0][0x648] ;  /* 0x0001920000087ab9 */ /* 0x000fe20000000800 */
[----:B-1----:R-:W-:Y:S01]  /*8fa0*/  IMAD.MOV R22, RZ, RZ, -R22 ;  /* 0x000000ffff167224 */ /* 0x002fe200078e0a16 */
[----:B------:R-:W-:Y:S01]  /*8fb0*/  SHF.R.U64 R7, R6, UR8, R7 ;  /* 0x0000000806077c19 */ /* 0x000fe20008001207 */
[----:B------:R-:W-:Y:S01]  /*8fc0*/  ULDC UR8, c[0x0][0x638] ;  /* 0x00018e0000087ab9 */ /* 0x000fe20000000800 */
[----:B------:R-:W-:Y:S01]  /*8fd0*/  LOP3.LUT R6, R20, UR7, RZ, 0xc0, !PT ;  /* 0x0000000714067c12 */ /* 0x000fe2000f8ec0ff */
[----:B--2---:R-:W-:Y:S01]  /*8fe0*/  @P2 IMAD R17, R21, R22, R12 ;  /* 0x0000001615112224 */ /* 0x004fe200078e020c */
[----:B------:R-:W-:Y:S01]  /*8ff0*/  LOP3.LUT R18, R18, UR4, RZ, 0xc0, !PT ;  /* 0x0000000412127c12 */ /* 0x000fe2000f8ec0ff */
[----:B------:R-:W-:Y:S01]  /*9000*/  IMAD.MOV R8, RZ, RZ, -R7 ;  /* 0x000000ffff087224 */ /* 0x000fe200078e0a07 */
[----:B------:R-:W-:Y:S01]  /*9010*/  ULDC UR9, c[0x0][0x610] ;  /* 0x0001840000097ab9 */ /* 0x000fe20000000800 */
[----:B------:R-:W-:Y:S02]  /*9020*/  IMAD R6, R7, UR5, R6 ;  /* 0x0000000507067c24 */ /* 0x000fe4000f8e0206 */
[----:B------:R-:W-:Y:S01]  /*9030*/  IMAD R19, R8, UR8, R19 ;  /* 0x0000000808137c24 */ /* 0x000fe2000f8e0213 */
[----:B------:R-:W-:Y:S01]  /*9040*/  ULDC UR8, c[0x0][0x600] ;  /* 0x0001800000087ab9 */ /* 0x000fe20000000800 */
[----:B------:R-:W-:-:S02]  /*9050*/  IMAD R6, R6, UR9, R17 ;  /* 0x0000000906067c24 */ /* 0x000fc4000f8e0211 */
[----:B------:R-:W-:Y:S02]  /*9060*/  IMAD R19, R19, UR8, R18 ;  /* 0x0000000813137c24 */ /* 0x000fe4000f8e0212 */
[----:B------:R-:W-:-:S03]  /*9070*/  IMAD.MOV.U32 R7, RZ, RZ, 0x1 ;  /* 0x00000001ff077424 */ /* 0x000fc600078e00ff */
[----:B------:R-:W-:Y:S02]  /*9080*/  SEL R17, R19, R6, !P2 ;  /* 0x0000000613117207 */ /* 0x000fe40005000000 */
[----:B------:R-:W-:-:S07]  /*9090*/  SEL R6, R6, R19, !P2 ;  /* 0x0000001306067207 */ /* 0x000fce0005000000 */
.L_x_183:
[----:B------:R-:W-:Y:S05]  /*90a0*/  BSYNC B1 ;  /* 0x0000000000017941 */ /* 0x000fea0003800000 */
.L_x_182:
[----:B------:R-:W-:-:S13]  /*90b0*/  LOP3.LUT P0, RZ, R7, 0xff, RZ, 0xc0, !PT ;  /* 0x000000ff07ff7812 */ /* 0x000fda000780c0ff */
[----:B------:R-:W-:Y:S05]  /*90c0*/  @P0 BRA `(.L_x_186) ;  /* 0xfffffff400400947 */ /* 0x000fea000383ffff */
[----:B------:R-:W-:Y:S05]  /*90d0*/  BSYNC B0 ;  /* 0x0000000000007941 */ /* 0x000fea0003800000 */
.L_x_175:
[----:B------:R-:W-:-:S03]  /*90e0*/  UMOV UR8, 0xffffffff ;  /* 0xffffffff00087882 */ /* 0x000fc60000000000 */
[----:B------:R-:W-:Y:S05]  /*90f0*/  BRA.DIV UR8, `(.L_x_187) ;  /* 0x0000000208f87947 */ /* 0x000fea000b800000 */
[----:B------:R-:W-:-:S13]  /*9100*/  ELECT P0, URZ, PT ;  /* 0x00000000003f782f */ /* 0x000fda0003800000 */
.L_x_200:
[----:B------:R-:W-:Y:S04]  /*9110*/  BSSY B0, `(.L_x_188) ;  /* 0x0000022000007945 */ /* 0x000fe80003800000 */
[----:B------:R-:W-:Y:S05]  /*9120*/  @!P0 BRA `(.L_x_189) ;  /* 0x0000000000808947 */ /* 0x000fea0003800000 */
[----:B------:R-:W-:-:S04]  /*9130*/  LOP3.LUT R4, R4, 0x2, RZ, 0xfc, !PT ;  /* 0x0000000204047812 */ /* 0x000fc800078efcff */
[----:B------:R-:W-:-:S13]  /*9140*/  ISETP.NE.AND P0, PT, R4, 0x3, PT ;  /* 0x000000030400780c */ /* 0x000fda0003f05270 */
[----:B------:R-:W-:Y:S05]  /*9150*/  @!P0 BRA `(.L_x_190) ;  /* 0x0000000000048947 */ /* 0x000fea0003800000 */
[----:B------:R-:W-:Y:S01]  /*9160*/  BPT.TRAP 0x1 ;  /* 0x000000040000795c */ /* 0x000fe20000300000 */
.L_x_190:
[----:B------:R-:W0:Y:S01]  /*9170*/  S2R R3, SR_CgaCtaId ;  /* 0x0000000000037919 */ /* 0x000e220000008800 */
[----:B------:R-:W-:-:S04]  /*9180*/  MOV R0, 0x400 ;  /* 0x0000040000007802 */ /* 0x000fc80000000f00 */
[----:B0-----:R-:W-:Y:S02]  /*9190*/  LEA R0, R3, R0, 0x18 ;  /* 0x0000000003007211 */ /* 0x001fe400078ec0ff */
[----:B------:R-:W-:-:S03]  /*91a0*/  SHF.L.U32 R3, R11, 0x1f, RZ ;  /* 0x0000001f0b037819 */ /* 0x000fc600000006ff */
[----:B------:R-:W-:-:S04]  /*91b0*/  VIADD R0, R0, 0x18 ;  /* 0x0000001800007836 */ /* 0x000fc80000000000 */
[C---:B------:R-:W-:Y:S02]  /*91c0*/  IMAD R4, R15.reuse, 0x8, R0 ;  /* 0x000000080f047824 */ /* 0x040fe400078e0200 */
[----:B------:R-:W-:Y:S02]  /*91d0*/  VIADD R15, R15, 0x1 ;  /* 0x000000010f0f7836 */ /* 0x000fe40000000000 */
[----:B------:R-:W0:Y:S03]  /*91e0*/  SYNCS.PHASECHK.TRANS64.TRYWAIT P0, [R4+URZ], R3 ;  /* 0x00000003040075a7 */ /* 0x000e26000800017f */
[----:B------:R-:W-:-:S04]  /*91f0*/  ISETP.NE.AND P1, PT, R15, 0x3, PT ;  /* 0x000000030f00780c */ /* 0x000fc80003f25270 */
[----:B------:R-:W-:Y:S02]  /*9200*/  SEL R2, RZ, 0x1, P1 ;  /* 0x00000001ff027807 */ /* 0x000fe40000800000 */
[----:B------:R-:W-:Y:S02]  /*9210*/  SEL R15, R15, RZ, P1 ;  /* 0x000000ff0f0f7207 */ /* 0x000fe40000800000 */
[----:B------:R-:W-:-:S03]  /*9220*/  LOP3.LUT R11, R11, R2, RZ, 0x3c, !PT ;  /* 0x000000020b0b7212 */ /* 0x000fc600078e3cff */
[----:B------:R-:W-:Y:S01]  /*9230*/  IMAD R6, R15, 0x8, R0 ;  /* 0x000000080f067824 */ /* 0x000fe200078e0200 */
[----:B------:R-:W-:Y:S01]  /*9240*/  SHF.L.U32 R5, R11, 0x1f, RZ ;  /* 0x0000001f0b057819 */ /* 0x000fe200000006ff */
[----:B0-----:R-:W-:Y:S06]  /*9250*/  @!P0 BRA `(.L_x_191) ;  /* 0x0000000000c08947 */ /* 0x001fec0003800000 */
.L_x_201:
[----:B------:R-:W1:Y:S01]  /*9260*/  SYNCS.PHASECHK.TRANS64.TRYWAIT P0, [R6+URZ], R5 ;  /* 0x00000005060075a7 */ /* 0x000e62000800017f */
[----:B------:R-:W-:-:S05]  /*9270*/  VIADD R2, R15, 0x1 ;  /* 0x000000010f027836 */ /* 0x000fca0000000000 */
[----:B------:R-:W-:-:S04]  /*9280*/  ISETP.NE.AND P1, PT, R2, 0x3, PT ;  /* 0x000000030200780c */ /* 0x000fc80003f25270 */
[----:B0-----:R-:W-:Y:S02]  /*9290*/  SEL R4, RZ, 0x1, P1 ;  /* 0x00000001ff047807 */ /* 0x001fe40000800000 */
[----:B------:R-:W-:Y:S02]  /*92a0*/  SEL R3, R2, RZ, P1 ;  /* 0x000000ff02037207 */ /* 0x000fe40000800000 */
[----:B------:R-:W-:Y:S01]  /*92b0*/  LOP3.LUT R4, R11, R4, RZ, 0x3c, !PT ;  /* 0x000000040b047212 */ /* 0x000fe200078e3cff */
[----:B-1----:R-:W-:Y:S06]  /*92c0*/  @!P0 BRA `(.L_x_192) ;  /* 0x0000000000b88947 */ /* 0x002fec0003800000 */
.L_x_202:
[----:B------:R-:W-:Y:S01]  /*92d0*/  IMAD R3, R3, 0x8, R0 ;  /* 0x0000000803037824 */ /* 0x000fe200078e0200 */
[----:B------:R-:W-:-:S07]  /*92e0*/  SHF.L.U32 R0, R4, 0x1f, RZ ;  /* 0x0000001f04007819 */ /* 0x000fce00000006ff */
.L_x_193:
[----:B-1----:R1:W2:Y:S02]  /*92f0*/  SYNCS.PHASECHK.TRANS64.TRYWAIT P0, [R3+URZ], R0 ;  /* 0x00000000030075a7 */ /* 0x0022a4000800017f */
[----:B--2---:R-:W-:Y:S05]  /*9300*/  @!P0 NANOSLEEP.SYNCS 0x989680 ;  /* 0x009896800000895d */ /* 0x004fea0003900000 */
[----:B------:R-:W2:Y:S02]  /*9310*/  @!P0 SYNCS.PHASECHK.TRANS64 P0, [R3+URZ], R0 ;  /* 0x00000000030085a7 */ /* 0x000ea4000800007f */
[----:B--2---:R-:W-:Y:S05]  /*9320*/  @!P0 BRA `(.L_x_193) ;  /* 0xfffffffc00f08947 */ /* 0x004fea000383ffff */
.L_x_189:
[----:B------:R-:W-:Y:S05]  /*9330*/  BSYNC B0 ;  /* 0x0000000000007941 */ /* 0x000fea0003800000 */
.L_x_188:
[----:B------:R-:W-:Y:S05]  /*9340*/  EXIT ;  /* 0x000000000000794d */ /* 0x000fea0003800000 */
.L_x_21:
[----:B-1----:R-:W-:-:S04]  /*9350*/  IMAD.U32 R13, RZ, RZ, UR6 ;  /* 0x00000006ff0d7e24 */ /* 0x002fc8000f8e00ff */
[----:B------:R1:W4:Y:S03]  /*9360*/  SYNCS.PHASECHK.TRANS64.TRYWAIT P0, [R13+URZ], R12 ;  /* 0x0000000c0d0075a7 */ /* 0x000326000800017f */
[----:B----4-:R-:W-:Y:S05]  /*9370*/  @!P0 NANOSLEEP.SYNCS 0x989680 ;  /* 0x009896800000895d */ /* 0x010fea0003900000 */
[----:B------:R-:W4:Y:S02]  /*9380*/  @!P0 SYNCS.PHASECHK.TRANS64 P0, [R13+URZ], R12 ;  /* 0x0000000c0d0085a7 */ /* 0x000f24000800007f */
[----:B----4-:R-:W-:Y:S05]  /*9390*/  @!P0 BRA `(.L_x_21) ;  /* 0xfffffffc00ec8947 */ /* 0x010fea000383ffff */
[----:B------:R-:W-:Y:S05]  /*93a0*/  BRA `(.L_x_20) ;  /* 0xffffff84000c7947 */ /* 0x000fea000383ffff */
.L_x_27:
[----:B-1----:R-:W-:-:S04]  /*93b0*/  IMAD.U32 R145, RZ, RZ, UR12 ;  /* 0x0000000cff917e24 */ /* 0x002fc8000f8e00ff */
[----:B------:R1:W4:Y:S03]  /*93c0*/  SYNCS.PHASECHK.TRANS64.TRYWAIT P0, [R145+URZ], R140 ;  /* 0x0000008c910075a7 */ /* 0x000326000800017f */
[----:B----4-:R-:W-:Y:S05]  /*93d0*/  @!P0 NANOSLEEP.SYNCS 0x989680 ;  /* 0x009896800000895d */ /* 0x010fea0003900000 */
[----:B------:R-:W4:Y:S02]  /*93e0*/  @!P0 SYNCS.PHASECHK.TRANS64 P0, [R145+URZ], R140 ;  /* 0x0000008c910085a7 */ /* 0x000f24000800007f */
[----:B----4-:R-:W-:Y:S05]  /*93f0*/  @!P0 BRA `(.L_x_27) ;  /* 0xfffffffc00ec8947 */ /* 0x010fea000383ffff */
[----:B------:R-:W-:Y:S05]  /*9400*/  BRA `(.L_x_26) ;  /* 0xffffff8c003c7947 */ /* 0x000fea000383ffff */
.L_x_176:
[----:B------:R-:W-:Y:S01]  /*9410*/  BSSY B1, `(.L_x_194) ;  /* 0x0000006000017945 */ /* 0x000fe20003800000 */
[----:B------:R-:W-:-:S07]  /*9420*/  IMAD.MOV.U32 R7, RZ, RZ, -0x1 ;  /* 0xffffffffff077424 */ /* 0x000fce00078e00ff */
[----:B------:R-:W-:Y:S05]  /*9430*/  WARPSYNC.COLLECTIVE R7, `(.L_x_195) ;  /* 0x00000000070c7348 */ /* 0x000fea0003c00000 */
[----:B------:R-:W-:Y:S02]  /*9440*/  ELECT P0, UR62, PT ;  /* 0x00000000003e782f */ /* 0x000fe40003800000 */
[----:B------:R-:W-:Y:S01]  /*9450*/  MOV R7, UR62 ;  /* 0x0000003e00077c02 */ /* 0x000fe20008000f00 */
[----:B------:R-:W-:Y:S10]  /*9460*/  ENDCOLLECTIVE ;  /* 0x000000000000791b */ /* 0x000ff40003800000 */
.L_x_195:
[----:B------:R-:W-:Y:S05]  /*9470*/  BSYNC B1 ;  /* 0x0000000000017941 */ /* 0x000fea0003800000 */
.L_x_194:
[----:B------:R-:W-:Y:S05]  /*9480*/  BRA `(.L_x_196) ;  /* 0xfffffff0005c7947 */ /* 0x000fea000383ffff */
.L_x_179:
[----:B-1----:R1:W2:Y:S02]  /*9490*/  SYNCS.PHASECHK.TRANS64.TRYWAIT P0, [R20+URZ+0x18], R9 ;  /* 0x00001809140075a7 */ /* 0x0022a4000800017f */
[----:B--2---:R-:W-:Y:S05]  /*94a0*/  @!P0 NANOSLEEP.SYNCS 0x989680 ;  /* 0x009896800000895d */ /* 0x004fea0003900000 */
[----:B------:R-:W2:Y:S02]  /*94b0*/  @!P0 SYNCS.PHASECHK.TRANS64 P0, [R20+URZ+0x18], R9 ;  /* 0x00001809140085a7 */ /* 0x000ea4000800007f */
[----:B--2---:R-:W-:Y:S05]  /*94c0*/  @!P0 BRA `(.L_x_179) ;  /* 0xfffffffc00f08947 */ /* 0x004fea000383ffff */
[----:B------:R-:W-:Y:S05]  /*94d0*/  BRA `(.L_x_197) ;  /* 0xfffffff000987947 */ /* 0x000fea000383ffff */
.L_x_187:
[----:B------:R-:W-:Y:S01]  /*94e0*/  BSSY B0, `(.L_x_198) ;  /* 0x0000006000007945 */ /* 0x000fe20003800000 */
[----:B------:R-:W-:-:S07]  /*94f0*/  IMAD.MOV.U32 R7, RZ, RZ, -0x1 ;  /* 0xffffffffff077424 */ /* 0x000fce00078e00ff */
[----:B------:R-:W-:Y:S05]  /*9500*/  WARPSYNC.COLLECTIVE R7, `(.L_x_199) ;  /* 0x00000000070c7348 */ /* 0x000fea0003c00000 */
[----:B------:R-:W-:Y:S02]  /*9510*/  ELECT P0, UR62, PT ;  /* 0x00000000003e782f */ /* 0x000fe40003800000 */
[----:B------:R-:W-:Y:S01]  /*9520*/  MOV R7, UR62 ;  /* 0x0000003e00077c02 */ /* 0x000fe20008000f00 */
[----:B------:R-:W-:Y:S10]  /*9530*/  ENDCOLLECTIVE ;  /* 0x000000000000791b */ /* 0x000ff40003800000 */
.L_x_199:
[----:B------:R-:W-:Y:S05]  /*9540*/  BSYNC B0 ;  /* 0x0000000000007941 */ /* 0x000fea0003800000 */
.L_x_198:
[----:B------:R-:W-:Y:S05]  /*9550*/  BRA `(.L_x_200) ;  /* 0xfffffff800ec7947 */ /* 0x000fea000383ffff */
.L_x_191:
[----:B0-----:R0:W1:Y:S02]  /*9560*/  SYNCS.PHASECHK.TRANS64.TRYWAIT P0, [R4+URZ], R3 ;  /* 0x00000003040075a7 */ /* 0x001064000800017f */
[----:B-1----:R-:W-:Y:S05]  /*9570*/  @!P0 NANOSLEEP.SYNCS 0x989680 ;  /* 0x009896800000895d */ /* 0x002fea0003900000 */
[----:B------:R-:W1:Y:S02]  /*9580*/  @!P0 SYNCS.PHASECHK.TRANS64 P0, [R4+URZ], R3 ;  /* 0x00000003040085a7 */ /* 0x000e64000800007f */
[----:B-1----:R-:W-:Y:S05]  /*9590*/  @!P0 BRA `(.L_x_191) ;  /* 0xfffffffc00f08947 */ /* 0x002fea000383ffff */
[----:B------:R-:W-:Y:S05]  /*95a0*/  BRA `(.L_x_201) ;  /* 0xfffffffc002c7947 */ /* 0x000fea000383ffff */
.L_x_192:
[----:B0-----:R0:W1:Y:S02]  /*95b0*/  SYNCS.PHASECHK.TRANS64.TRYWAIT P0, [R6+URZ], R5 ;  /* 0x00000005060075a7 */ /* 0x001064000800017f */
[----:B-1----:R-:W-:Y:S05]  /*95c0*/  @!P0 NANOSLEEP.SYNCS 0x989680 ;  /* 0x009896800000895d */ /* 0x002fea0003900000 */
[----:B------:R-:W1:Y:S02]  /*95d0*/  @!P0 SYNCS.PHASECHK.TRANS64 P0, [R6+URZ], R5 ;  /* 0x00000005060085a7 */ /* 0x000e64000800007f */
[----:B-1----:R-:W-:Y:S05]  /*95e0*/  @!P0 BRA `(.L_x_192) ;  /* 0xfffffffc00f08947 */ /* 0x002fea000383ffff */
[----:B------:R-:W-:Y:S05]  /*95f0*/  BRA `(.L_x_202) ;  /* 0xfffffffc00347947 */ /* 0x000fea000383ffff */
.L_x_203:
[----:B------:R-:W-:-:S00]  /*9600*/  BRA `(.L_x_203) ;  /* 0xfffffffc00fc7947 */ /* 0x000fc0000383ffff */
[----:B------:R-:W-:-:S00]  /*9610*/  NOP ;  /* 0x0000000000007918 */ /* 0x000fc00000000000 */
        /* <DEDUP_REMOVED lines=14> */
.L_x_204:


//--------------------- .nv.shared._ZN7cutlass13device_kernelINS_4gemm6kernel13GemmUniversalIN4cute5tupleIJiiiiEEENS1_10collective13CollectiveMmaINS1_37MainloopSm90TmaGmmaWarpSpecializedFP8ILi3ENS5_IJNS4_1CILi2EEESB_NSA_ILi1EEEEEENS1_35KernelTmaWarpSpecializedCooperativeEEENS5_IJNSA_ILi128EEESG_NSA_ILi32EEEEEENS_12float_e4m3_tENS5_IJlSC_lEEESJ_SK_NS4_8TiledMMAINS4_8MMA_AtomIJNS4_4SM904GMMA31MMA_64x128x32_F32E4M3E4M3_SS_TNILNSO_7ScaleInE1ELSQ_1EEEEEENS4_6LayoutINS5_IJSB_SC_SC_EEENS5_IJSC_NSA_ILi0EEESV_EEEEENS5_IJNS4_10UnderscoreESY_SY_EEEEENS4_23SM90_TMA_LOAD_MULTICASTENS4_14ComposedLayoutINS4_7SwizzleILi1ELi4ELi3EEENS4_18smem_ptr_flag_bitsILi8EEENST_INS5_IJNSA_ILi8EEESH_EEENS5_IJSH_SC_EEEEEEEvNS4_8identityES11_S1B_vS1C_EENS_8epilogue10collective6detail29Sm90TmaWarpSpecializedAdapterINS1F_15DefaultEpilogueISJ_SK_SK_NS1E_6thread17LinearCombinationISJ_Li1EffLNS1J_9ScaleType4KindE0ELNS_15FloatRoundStyleE2ESJ_EENS1_15EpilogueDefaultEEEEEvvEEEEvNT_6ParamsE --------------------------
	.section	.nv.shared._ZN7cutlass13device_kernelINS_4gemm6kernel13GemmUniversalIN4cute5tupleIJiiiiEEENS1_10collective13CollectiveMmaINS1_37MainloopSm90TmaGmmaWarpSpecializedFP8ILi3ENS5_IJNS4_1CILi2EEESB_NSA_ILi1EEEEEENS1_35KernelTmaWarpSpecializedCooperativeEEENS5_IJNSA_ILi128EEESG_NSA_ILi32EEEEEENS_12float_e4m3_tENS5_IJlSC_lEEESJ_SK_NS4_8TiledMMAINS4_8MMA_AtomIJNS4_4SM904GMMA31MMA_64x128x32_F32E4M3E4M3_SS_TNILNSO_7ScaleInE1ELSQ_1EEEEEENS4_6LayoutINS5_IJSB_SC_SC_EEENS5_IJSC_NSA_ILi0EEESV_EEEEENS5_IJNS4_10UnderscoreESY_SY_EEEEENS4_23SM90_TMA_LOAD_MULTICASTENS4_14ComposedLayoutINS4_7SwizzleILi1ELi4ELi3EEENS4_18smem_ptr_flag_bitsILi8EEENST_INS5_IJNSA_ILi8EEESH_EEENS5_IJSH_SC_EEEEEEEvNS4_8identityES11_S1B_vS1C_EENS_8epilogue10collective6detail29Sm90TmaWarpSpecializedAdapterINS1F_15DefaultEpilogueISJ_SK_SK_NS1E_6thread17LinearCombinationISJ_Li1EffLNS1J_9ScaleType4KindE0ELNS_15FloatRoundStyleE2ESJ_EENS1_15EpilogueDefaultEEEEEvvEEEEvNT_6ParamsE,"aw",@nobits
	.sectionflags	@""
	.align	16
	.zero		1024


//--------------------- .nv.shared.reserved.0     --------------------------
	.section	.nv.shared.reserved.0,"aw",@nobits
	.weak		__nv_reservedSMEM_offset_0_alias
	.size		__nv_reservedSMEM_offset_0_alias, 0, 0
	.other		__nv_reservedSMEM_offset_0_alias,@"STO_CUDA_RESERVED_SHARED STV_DEFAULT"
__nv_reservedSMEM_offset_0_alias:
	.zero		0


//--------------------- .nv.global                --------------------------
	.section	.nv.global,"aw",@nobits
.nv.global:
	.type		_ZN39_INTERNAL_5d5e7b5e_4_k_cu_0f82b208_53744cute1_E,@object
	.size		_ZN39_INTERNAL_5d5e7b5e_4_k_cu_0f82b208_53744cute1_E,(_ZN39_INTERNAL_5d5e7b5e_4_k_cu_0f82b208_53744cuda3std3__45__cpo6cbeginE - _ZN39_INTERNAL_5d5e7b5e_4_k_cu_0f82b208_53744cute1_E)
_ZN39_INTERNAL_5d5e7b5e_4_k_cu_0f82b208_53744cute1_E:
	.zero		1
	.type		_ZN39_INTERNAL_5d5e7b5e_4_k_cu_0f82b208_53744cuda3std3__45__cpo6cbeginE,@object
	.size		_ZN39_INTERNAL_5d5e7b5e_4_k_cu_0f82b208_53744cuda3std3__45__cpo6cbeginE,(_ZN39_INTERNAL_5d5e7b5e_4_k_cu_0f82b208_53744cuda3std3__48in_placeE - _ZN39_INTERNAL_5d5e7b5e_4_k_cu_0f82b208_53744cuda3std3__45__cpo6cbeginE)
_ZN39_INTERNAL_5d5e7b5e_4_k_cu_0f82b208_53744cuda3std3__45__cpo6cbeginE:
	.zero		1
	.type		_ZN39_INTERNAL_5d5e7b5e_4_k_cu_0f82b208_53744cuda3std3__48in_placeE,@object
	.size		_ZN39_INTERNAL_5d5e7b5e_4_k_cu_0f82b208_53744cuda3std3__48in_placeE,(_ZN39_INTERNAL_5d5e7b5e_4_k_cu_0f82b208_53744cuda3std6ranges3__45__cpo9iter_moveE - _ZN39_INTERNAL_5d5e7b5e_4_k_cu_0f82b208_53744cuda3std3__48in_placeE)
_ZN39_INTERNAL_5d5e7b5e_4_k_cu_0f82b208_53744cuda3std3__48in_placeE:
	.zero		1
	.type		_ZN39_INTERNAL_5d5e7b5e_4_k_cu_0f82b208_53744cuda3std6ranges3__45__cpo9iter_moveE,@object
	.size		_ZN39_INTERNAL_5d5e7b5e_4_k_cu_0f82b208_53744cuda3std6ranges3__45__cpo9iter_moveE,(_ZN39_INTERNAL_5d5e7b5e_4_k_cu_0f82b208_53744cuda3std3__45__cpo5beginE - _ZN39_INTERNAL_5d5e7b5e_4_k_cu_0f82b208_53744cuda3std6ranges3__45__cpo9iter_moveE)
_ZN39_INTERNAL_5d5e7b5e_4_k_cu_0f82b208_53744cuda3std6ranges3__45__cpo9iter_moveE:
	.zero		1
	.type		_ZN39_INTERNAL_5d5e7b5e_4_k_cu_0f82b208_53744cuda3std3__45__cpo5beginE,@object
	.size		_ZN39_INTERNAL_5d5e7b5e_4_k_cu_0f82b208_53744cuda3std3__45__cpo5beginE,(_ZN39_INTERNAL_5d5e7b5e_4_k_cu_0f82b208_53744cuda3std3__441_GLOBAL__N__5d5e7b5e_4_k_cu_0f82b208_53746ignoreE - _ZN39_INTERNAL_5d5e7b5e_4_k_cu_0f82b208_53744cuda3std3__45__cpo5beginE)
_ZN39_INTERNAL_5d5e7b5e_4_k_cu_0f82b208_53744cuda3std3__45__cpo5beginE:
	.zero		1
	.type		_ZN39_INTERNAL_5d5e7b5e_4_k_cu_0f82b208_53744cuda3std3__441_GLOBAL__N__5d5e7b5e_4_k_cu_0f82b208_53746ignoreE,@object
	.size		_ZN39_INTERNAL_5d5e7b5e_4_k_cu_0f82b208_53744cuda3std3__441_GLOBAL__N__5d5e7b5e_4_k_cu_0f82b208_53746ignoreE,(_ZN39_INTERNAL_5d5e7b5e_4_k_cu_0f82b208_53744cute7productE - _ZN39_INTERNAL_5d5e7b5e_4_k_cu_0f82b208_53744cuda3std3__441_GLOBAL__N__5d5e7b5e_4_k_cu_0f82b208_53746ignoreE)
_ZN39_INTERNAL_5d5e7b5e_4_k_cu_0f82b208_53744cuda3std3__441_GLOBAL__N__5d5e7b5e_4_k_cu_0f82b208_53746ignoreE:
	.zero		1
	.type		_ZN39_INTERNAL_5d5e7b5e_4_k_cu_0f82b208_53744cute7productE,@object
	.size		_ZN39_INTERNAL_5d5e7b5e_4_k_cu_0f82b208_53744cute7productE,(_ZN39_INTERNAL_5d5e7b5e_4_k_cu_0f82b208_53744cuda3std3__45__cpo3endE - _ZN39_INTERNAL_5d5e7b5e_4_k_cu_0f82b208_53744cute7productE)
_ZN39_INTERNAL_5d5e7b5e_4_k_cu_0f82b208_53744cute7productE:
	.zero		1
	.type		_ZN39_INTERNAL_5d5e7b5e_4_k_cu_0f82b208_53744cuda3std3__45__cpo3endE,@object
	.size		_ZN39_INTERNAL_5d5e7b5e_4_k_cu_0f82b208_53744cuda3std3__45__cpo3endE,(_ZN39_INTERNAL_5d5e7b5e_4_k_cu_0f82b208_53744cuda3std3__419piecewise_constructE - _ZN39_INTERNAL_5d5e7b5e_4_k_cu_0f82b208_53744cuda3std3__45__cpo3endE)
_ZN39_INTERNAL_5d5e7b5e_4_k_cu_0f82b208_53744cuda3std3__45__cpo3endE:
	.zero		1
	.type		_ZN39_INTERNAL_5d5e7b5e_4_k_cu_0f82b208_53744cuda3std3__419piecewise_constructE,@object
	.size		_ZN39_INTERNAL_5d5e7b5e_4_k_cu_0f82b208_53744cuda3std3__419piecewise_constructE,(_ZN39_INTERNAL_5d5e7b5e_4_k_cu_0f82b208_53744cuda3std3__45__cpo4cendE - _ZN39_INTERNAL_5d5e7b5e_4_k_cu_0f82b208_53744cuda3std3__419piecewise_constructE)
_ZN39_INTERNAL_5d5e7b5e_4_k_cu_0f82b208_53744cuda3std3__419piecewise_constructE:
	.zero		1
	.type		_ZN39_INTERNAL_5d5e7b5e_4_k_cu_0f82b208_53744cuda3std3__45__cpo4cendE,@object
	.size		_ZN39_INTERNAL_5d5e7b5e_4_k_cu_0f82b208_53744cuda3std3__45__cpo4cendE,(_ZN39_INTERNAL_5d5e7b5e_4_k_cu_0f82b208_53744cuda3std6ranges3__45__cpo4swapE - _ZN39_INTERNAL_5d5e7b5e_4_k_cu_0f82b208_53744cuda3std3__45__cpo4cendE)
_ZN39_INTERNAL_5d5e7b5e_4_k_cu_0f82b208_53744cuda3std3__45__cpo4cendE:
	.zero		1
	.type		_ZN39_INTERNAL_5d5e7b5e_4_k_cu_0f82b208_53744cuda3std6ranges3__45__cpo4swapE,@object
	.size		_ZN39_INTERNAL_5d5e7b5e_4_k_cu_0f82b208_53744cuda3std6ranges3__45__cpo4swapE,(.L_7 - _ZN39_INTERNAL_5d5e7b5e_4_k_cu_0f82b208_53744cuda3std6ranges3__45__cpo4swapE)
_ZN39_INTERNAL_5d5e7b5e_4_k_cu_0f82b208_53744cuda3std6ranges3__45__cpo4swapE:
	.zero		1
.L_7:


//--------------------- .nv.constant0._ZN7cutlass13device_kernelINS_4gemm6kernel13GemmUniversalIN4cute5tupleIJiiiiEEENS1_10collective13CollectiveMmaINS1_37MainloopSm90TmaGmmaWarpSpecializedFP8ILi3ENS5_IJNS4_1CILi2EEESB_NSA_ILi1EEEEEENS1_35KernelTmaWarpSpecializedCooperativeEEENS5_IJNSA_ILi128EEESG_NSA_ILi32EEEEEENS_12float_e4m3_tENS5_IJlSC_lEEESJ_SK_NS4_8TiledMMAINS4_8MMA_AtomIJNS4_4SM904GMMA31MMA_64x128x32_F32E4M3E4M3_SS_TNILNSO_7ScaleInE1ELSQ_1EEEEEENS4_6LayoutINS5_IJSB_SC_SC_EEENS5_IJSC_NSA_ILi0EEESV_EEEEENS5_IJNS4_10UnderscoreESY_SY_EEEEENS4_23SM90_TMA_LOAD_MULTICASTENS4_14ComposedLayoutINS4_7SwizzleILi1ELi4ELi3EEENS4_18smem_ptr_flag_bitsILi8EEENST_INS5_IJNSA_ILi8EEESH_EEENS5_IJSH_SC_EEEEEEEvNS4_8identityES11_S1B_vS1C_EENS_8epilogue10collective6detail29Sm90TmaWarpSpecializedAdapterINS1F_15DefaultEpilogueISJ_SK_SK_NS1E_6thread17LinearCombinationISJ_Li1EffLNS1J_9ScaleType4KindE0ELNS_15FloatRoundStyleE2ESJ_EENS1_15EpilogueDefaultEEEEEvvEEEEvNT_6ParamsE --------------------------
	.section	.nv.constant0._ZN7cutlass13device_kernelINS_4gemm6kernel13GemmUniversalIN4cute5tupleIJiiiiEEENS1_10collective13CollectiveMmaINS1_37MainloopSm90TmaGmmaWarpSpecializedFP8ILi3ENS5_IJNS4_1CILi2EEESB_NSA_ILi1EEEEEENS1_35KernelTmaWarpSpecializedCooperativeEEENS5_IJNSA_ILi128EEESG_NSA_ILi32EEEEEENS_12float_e4m3_tENS5_IJlSC_lEEESJ_SK_NS4_8TiledMMAINS4_8MMA_AtomIJNS4_4SM904GMMA31MMA_64x128x32_F32E4M3E4M3_SS_TNILNSO_7ScaleInE1ELSQ_1EEEEEENS4_6LayoutINS5_IJSB_SC_SC_EEENS5_IJSC_NSA_ILi0EEESV_EEEEENS5_IJNS4_10UnderscoreESY_SY_EEEEENS4_23SM90_TMA_LOAD_MULTICASTENS4_14ComposedLayoutINS4_7SwizzleILi1ELi4ELi3EEENS4_18smem_ptr_flag_bitsILi8EEENST_INS5_IJNSA_ILi8EEESH_EEENS5_IJSH_SC_EEEEEEEvNS4_8identityES11_S1B_vS1C_EENS_8epilogue10collective6detail29Sm90TmaWarpSpecializedAdapterINS1F_15DefaultEpilogueISJ_SK_SK_NS1E_6thread17LinearCombinationISJ_Li1EffLNS1J_9ScaleType4KindE0ELNS_15FloatRoundStyleE2ESJ_EENS1_15EpilogueDefaultEEEEEvvEEEEvNT_6ParamsE,"a",@progbits
	.sectionflags	@""
	.align	4
.nv.constant0._ZN7cutlass13device_kernelINS_4gemm6kernel13GemmUniversalIN4cute5tupleIJiiiiEEENS1_10collective13CollectiveMmaINS1_37MainloopSm90TmaGmmaWarpSpecializedFP8ILi3ENS5_IJNS4_1CILi2EEESB_NSA_ILi1EEEEEENS1_35KernelTmaWarpSpecializedCooperativeEEENS5_IJNSA_ILi128EEESG_NSA_ILi32EEEEEENS_12float_e4m3_tENS5_IJlSC_lEEESJ_SK_NS4_8TiledMMAINS4_8MMA_AtomIJNS4_4SM904GMMA31MMA_64x128x32_F32E4M3E4M3_SS_TNILNSO_7ScaleInE1ELSQ_1EEEEEENS4_6LayoutINS5_IJSB_SC_SC_EEENS5_IJSC_NSA_ILi0EEESV_EEEEENS5_IJNS4_10UnderscoreESY_SY_EEEEENS4_23SM90_TMA_LOAD_MULTICASTENS4_14ComposedLayoutINS4_7SwizzleILi1ELi4ELi3EEENS4_18smem_ptr_flag_bitsILi8EEENST_INS5_IJNSA_ILi8EEESH_EEENS5_IJSH_SC_EEEEEEEvNS4_8identityES11_S1B_vS1C_EENS_8epilogue10collective6detail29Sm90TmaWarpSpecializedAdapterINS1F_15DefaultEpilogueISJ_SK_SK_NS1E_6thread17LinearCombinationISJ_Li1EffLNS1J_9ScaleType4KindE0ELNS_15FloatRoundStyleE2ESJ_EENS1_15EpilogueDefaultEEEEEvvEEEEvNT_6ParamsE:
	.zero		1664


//--------------------- SYMBOLS --------------------------

	.type		.nv.reservedSmem.offset0,@object
	.size		.nv.reservedSmem.offset0,0x4
